//
// Generated by NVIDIA NVVM Compiler
//
// Compiler Build ID: CL-36424714
// Cuda compilation tools, release 13.0, V13.0.88
// Based on NVVM 20.0.0
//

.version 9.0
.target sm_100
.address_size 64

	// .globl	_Z12setup_kernelP17curandStateXORWOW
.global .align 4 .b8 precalc_xorwow_matrix[102400];
.global .align 4 .b8 precalc_xorwow_offset_matrix[102400];
.global .align 4 .b8 mrg32k3aM1[2304];
.global .align 4 .b8 mrg32k3aM2[2304];
.global .align 4 .b8 mrg32k3aM1SubSeq[2016];
.global .align 4 .b8 mrg32k3aM2SubSeq[2016];
.global .align 4 .b8 mrg32k3aM1Seq[2304];
.global .align 4 .b8 mrg32k3aM2Seq[2304];
.const .align 8 .b8 __cr_lgamma_table[72];

.visible .entry _Z12setup_kernelP17curandStateXORWOW(
	.param .u64 .ptr .align 1 _Z12setup_kernelP17curandStateXORWOW_param_0
)
{
	.reg .pred 	%p<24>;
	.reg .b32 	%r<418>;
	.reg .b64 	%rd<18>;

	ld.param.u64 	%rd8, [_Z12setup_kernelP17curandStateXORWOW_param_0];
	cvta.to.global.u64 	%rd9, %rd8;
	mov.u32 	%r182, %ctaid.z;
	mov.u32 	%r183, %nctaid.x;
	mov.u32 	%r184, %nctaid.y;
	mov.u32 	%r185, %ctaid.y;
	mov.u32 	%r186, %ctaid.x;
	mad.lo.s32 	%r187, %r184, %r182, %r185;
	mad.lo.s32 	%r188, %r187, %r183, %r186;
	mov.u32 	%r189, %ntid.x;
	mov.u32 	%r190, %ntid.y;
	mov.u32 	%r191, %ntid.z;
	mov.u32 	%r192, %tid.z;
	mov.u32 	%r193, %tid.y;
	mov.u32 	%r194, %tid.x;
	mad.lo.s32 	%r195, %r188, %r191, %r192;
	mad.lo.s32 	%r196, %r195, %r190, %r193;
	mad.lo.s32 	%r197, %r196, %r189, %r194;
	cvt.s64.s32 	%rd17, %r197;
	mul.wide.s32 	%rd10, %r197, 48;
	add.s64 	%rd2, %rd9, %rd10;
	mov.b32 	%r198, 1593684748;
	mov.b32 	%r199, 832094735;
	st.global.v2.u32 	[%rd2], {%r199, %r198};
	mov.b32 	%r200, -123459836;
	mov.b32 	%r201, 1111207954;
	st.global.v2.u32 	[%rd2+8], {%r201, %r200};
	mov.b32 	%r202, 1476011280;
	mov.b32 	%r203, -589760388;
	st.global.v2.u32 	[%rd2+16], {%r203, %r202};
	setp.eq.s32 	%p1, %r197, 0;
	@%p1 bra 	$L__BB0_42;
	mov.b32 	%r324, 0;
	mov.u64 	%rd12, precalc_xorwow_matrix;
$L__BB0_2:
	and.b64  	%rd4, %rd17, 3;
	setp.eq.s64 	%p2, %rd4, 0;
	@%p2 bra 	$L__BB0_41;
	mul.wide.u32 	%rd11, %r324, 3200;
	add.s64 	%rd5, %rd12, %rd11;
	cvt.u32.u64 	%r2, %rd4;
	mov.b32 	%r325, 0;
$L__BB0_4:
	mov.b32 	%r338, 0;
	mov.u32 	%r339, %r338;
	mov.u32 	%r340, %r338;
	mov.u32 	%r341, %r338;
	mov.u32 	%r342, %r338;
	mov.u32 	%r331, %r338;
$L__BB0_5:
	mul.wide.u32 	%rd13, %r331, 4;
	add.s64 	%rd14, %rd2, %rd13;
	ld.global.u32 	%r10, [%rd14+4];
	shl.b32 	%r11, %r331, 5;
	mov.b32 	%r337, 0;
$L__BB0_6:
	.pragma "nounroll";
	shr.u32 	%r208, %r10, %r337;
	and.b32  	%r209, %r208, 1;
	setp.eq.b32 	%p3, %r209, 1;
	not.pred 	%p4, %p3;
	add.s32 	%r210, %r11, %r337;
	mul.lo.s32 	%r211, %r210, 5;
	mul.wide.u32 	%rd15, %r211, 4;
	add.s64 	%rd6, %rd5, %rd15;
	@%p4 bra 	$L__BB0_8;
	ld.global.u32 	%r212, [%rd6];
	xor.b32  	%r342, %r342, %r212;
	ld.global.u32 	%r213, [%rd6+4];
	xor.b32  	%r341, %r341, %r213;
	ld.global.u32 	%r214, [%rd6+8];
	xor.b32  	%r340, %r340, %r214;
	ld.global.u32 	%r215, [%rd6+12];
	xor.b32  	%r339, %r339, %r215;
	ld.global.u32 	%r216, [%rd6+16];
	xor.b32  	%r338, %r338, %r216;
$L__BB0_8:
	and.b32  	%r218, %r208, 2;
	setp.eq.s32 	%p5, %r218, 0;
	@%p5 bra 	$L__BB0_10;
	ld.global.u32 	%r219, [%rd6+20];
	xor.b32  	%r342, %r342, %r219;
	ld.global.u32 	%r220, [%rd6+24];
	xor.b32  	%r341, %r341, %r220;
	ld.global.u32 	%r221, [%rd6+28];
	xor.b32  	%r340, %r340, %r221;
	ld.global.u32 	%r222, [%rd6+32];
	xor.b32  	%r339, %r339, %r222;
	ld.global.u32 	%r223, [%rd6+36];
	xor.b32  	%r338, %r338, %r223;
$L__BB0_10:
	and.b32  	%r225, %r208, 4;
	setp.eq.s32 	%p6, %r225, 0;
	@%p6 bra 	$L__BB0_12;
	ld.global.u32 	%r226, [%rd6+40];
	xor.b32  	%r342, %r342, %r226;
	ld.global.u32 	%r227, [%rd6+44];
	xor.b32  	%r341, %r341, %r227;
	ld.global.u32 	%r228, [%rd6+48];
	xor.b32  	%r340, %r340, %r228;
	ld.global.u32 	%r229, [%rd6+52];
	xor.b32  	%r339, %r339, %r229;
	ld.global.u32 	%r230, [%rd6+56];
	xor.b32  	%r338, %r338, %r230;
$L__BB0_12:
	and.b32  	%r232, %r208, 8;
	setp.eq.s32 	%p7, %r232, 0;
	@%p7 bra 	$L__BB0_14;
	ld.global.u32 	%r233, [%rd6+60];
	xor.b32  	%r342, %r342, %r233;
	ld.global.u32 	%r234, [%rd6+64];
	xor.b32  	%r341, %r341, %r234;
	ld.global.u32 	%r235, [%rd6+68];
	xor.b32  	%r340, %r340, %r235;
	ld.global.u32 	%r236, [%rd6+72];
	xor.b32  	%r339, %r339, %r236;
	ld.global.u32 	%r237, [%rd6+76];
	xor.b32  	%r338, %r338, %r237;
$L__BB0_14:
	and.b32  	%r239, %r208, 16;
	setp.eq.s32 	%p8, %r239, 0;
	@%p8 bra 	$L__BB0_16;
	ld.global.u32 	%r240, [%rd6+80];
	xor.b32  	%r342, %r342, %r240;
	ld.global.u32 	%r241, [%rd6+84];
	xor.b32  	%r341, %r341, %r241;
	ld.global.u32 	%r242, [%rd6+88];
	xor.b32  	%r340, %r340, %r242;
	ld.global.u32 	%r243, [%rd6+92];
	xor.b32  	%r339, %r339, %r243;
	ld.global.u32 	%r244, [%rd6+96];
	xor.b32  	%r338, %r338, %r244;
$L__BB0_16:
	and.b32  	%r246, %r208, 32;
	setp.eq.s32 	%p9, %r246, 0;
	@%p9 bra 	$L__BB0_18;
	ld.global.u32 	%r247, [%rd6+100];
	xor.b32  	%r342, %r342, %r247;
	ld.global.u32 	%r248, [%rd6+104];
	xor.b32  	%r341, %r341, %r248;
	ld.global.u32 	%r249, [%rd6+108];
	xor.b32  	%r340, %r340, %r249;
	ld.global.u32 	%r250, [%rd6+112];
	xor.b32  	%r339, %r339, %r250;
	ld.global.u32 	%r251, [%rd6+116];
	xor.b32  	%r338, %r338, %r251;
$L__BB0_18:
	and.b32  	%r253, %r208, 64;
	setp.eq.s32 	%p10, %r253, 0;
	@%p10 bra 	$L__BB0_20;
	ld.global.u32 	%r254, [%rd6+120];
	xor.b32  	%r342, %r342, %r254;
	ld.global.u32 	%r255, [%rd6+124];
	xor.b32  	%r341, %r341, %r255;
	ld.global.u32 	%r256, [%rd6+128];
	xor.b32  	%r340, %r340, %r256;
	ld.global.u32 	%r257, [%rd6+132];
	xor.b32  	%r339, %r339, %r257;
	ld.global.u32 	%r258, [%rd6+136];
	xor.b32  	%r338, %r338, %r258;
$L__BB0_20:
	and.b32  	%r260, %r208, 128;
	setp.eq.s32 	%p11, %r260, 0;
	@%p11 bra 	$L__BB0_22;
	ld.global.u32 	%r261, [%rd6+140];
	xor.b32  	%r342, %r342, %r261;
	ld.global.u32 	%r262, [%rd6+144];
	xor.b32  	%r341, %r341, %r262;
	ld.global.u32 	%r263, [%rd6+148];
	xor.b32  	%r340, %r340, %r263;
	ld.global.u32 	%r264, [%rd6+152];
	xor.b32  	%r339, %r339, %r264;
	ld.global.u32 	%r265, [%rd6+156];
	xor.b32  	%r338, %r338, %r265;
$L__BB0_22:
	and.b32  	%r267, %r208, 256;
	setp.eq.s32 	%p12, %r267, 0;
	@%p12 bra 	$L__BB0_24;
	ld.global.u32 	%r268, [%rd6+160];
	xor.b32  	%r342, %r342, %r268;
	ld.global.u32 	%r269, [%rd6+164];
	xor.b32  	%r341, %r341, %r269;
	ld.global.u32 	%r270, [%rd6+168];
	xor.b32  	%r340, %r340, %r270;
	ld.global.u32 	%r271, [%rd6+172];
	xor.b32  	%r339, %r339, %r271;
	ld.global.u32 	%r272, [%rd6+176];
	xor.b32  	%r338, %r338, %r272;
$L__BB0_24:
	and.b32  	%r274, %r208, 512;
	setp.eq.s32 	%p13, %r274, 0;
	@%p13 bra 	$L__BB0_26;
	ld.global.u32 	%r275, [%rd6+180];
	xor.b32  	%r342, %r342, %r275;
	ld.global.u32 	%r276, [%rd6+184];
	xor.b32  	%r341, %r341, %r276;
	ld.global.u32 	%r277, [%rd6+188];
	xor.b32  	%r340, %r340, %r277;
	ld.global.u32 	%r278, [%rd6+192];
	xor.b32  	%r339, %r339, %r278;
	ld.global.u32 	%r279, [%rd6+196];
	xor.b32  	%r338, %r338, %r279;
$L__BB0_26:
	and.b32  	%r281, %r208, 1024;
	setp.eq.s32 	%p14, %r281, 0;
	@%p14 bra 	$L__BB0_28;
	ld.global.u32 	%r282, [%rd6+200];
	xor.b32  	%r342, %r342, %r282;
	ld.global.u32 	%r283, [%rd6+204];
	xor.b32  	%r341, %r341, %r283;
	ld.global.u32 	%r284, [%rd6+208];
	xor.b32  	%r340, %r340, %r284;
	ld.global.u32 	%r285, [%rd6+212];
	xor.b32  	%r339, %r339, %r285;
	ld.global.u32 	%r286, [%rd6+216];
	xor.b32  	%r338, %r338, %r286;
$L__BB0_28:
	and.b32  	%r288, %r208, 2048;
	setp.eq.s32 	%p15, %r288, 0;
	@%p15 bra 	$L__BB0_30;
	ld.global.u32 	%r289, [%rd6+220];
	xor.b32  	%r342, %r342, %r289;
	ld.global.u32 	%r290, [%rd6+224];
	xor.b32  	%r341, %r341, %r290;
	ld.global.u32 	%r291, [%rd6+228];
	xor.b32  	%r340, %r340, %r291;
	ld.global.u32 	%r292, [%rd6+232];
	xor.b32  	%r339, %r339, %r292;
	ld.global.u32 	%r293, [%rd6+236];
	xor.b32  	%r338, %r338, %r293;
$L__BB0_30:
	and.b32  	%r295, %r208, 4096;
	setp.eq.s32 	%p16, %r295, 0;
	@%p16 bra 	$L__BB0_32;
	ld.global.u32 	%r296, [%rd6+240];
	xor.b32  	%r342, %r342, %r296;
	ld.global.u32 	%r297, [%rd6+244];
	xor.b32  	%r341, %r341, %r297;
	ld.global.u32 	%r298, [%rd6+248];
	xor.b32  	%r340, %r340, %r298;
	ld.global.u32 	%r299, [%rd6+252];
	xor.b32  	%r339, %r339, %r299;
	ld.global.u32 	%r300, [%rd6+256];
	xor.b32  	%r338, %r338, %r300;
$L__BB0_32:
	and.b32  	%r302, %r208, 8192;
	setp.eq.s32 	%p17, %r302, 0;
	@%p17 bra 	$L__BB0_34;
	ld.global.u32 	%r303, [%rd6+260];
	xor.b32  	%r342, %r342, %r303;
	ld.global.u32 	%r304, [%rd6+264];
	xor.b32  	%r341, %r341, %r304;
	ld.global.u32 	%r305, [%rd6+268];
	xor.b32  	%r340, %r340, %r305;
	ld.global.u32 	%r306, [%rd6+272];
	xor.b32  	%r339, %r339, %r306;
	ld.global.u32 	%r307, [%rd6+276];
	xor.b32  	%r338, %r338, %r307;
$L__BB0_34:
	and.b32  	%r309, %r208, 16384;
	setp.eq.s32 	%p18, %r309, 0;
	@%p18 bra 	$L__BB0_36;
	ld.global.u32 	%r310, [%rd6+280];
	xor.b32  	%r342, %r342, %r310;
	ld.global.u32 	%r311, [%rd6+284];
	xor.b32  	%r341, %r341, %r311;
	ld.global.u32 	%r312, [%rd6+288];
	xor.b32  	%r340, %r340, %r312;
	ld.global.u32 	%r313, [%rd6+292];
	xor.b32  	%r339, %r339, %r313;
	ld.global.u32 	%r314, [%rd6+296];
	xor.b32  	%r338, %r338, %r314;
$L__BB0_36:
	and.b32  	%r316, %r208, 32768;
	setp.eq.s32 	%p19, %r316, 0;
	@%p19 bra 	$L__BB0_38;
	ld.global.u32 	%r317, [%rd6+300];
	xor.b32  	%r342, %r342, %r317;
	ld.global.u32 	%r318, [%rd6+304];
	xor.b32  	%r341, %r341, %r318;
	ld.global.u32 	%r319, [%rd6+308];
	xor.b32  	%r340, %r340, %r319;
	ld.global.u32 	%r320, [%rd6+312];
	xor.b32  	%r339, %r339, %r320;
	ld.global.u32 	%r321, [%rd6+316];
	xor.b32  	%r338, %r338, %r321;
$L__BB0_38:
	add.s32 	%r337, %r337, 16;
	setp.ne.s32 	%p20, %r337, 32;
	@%p20 bra 	$L__BB0_6;
	mad.lo.s32 	%r322, %r331, -31, %r11;
	add.s32 	%r331, %r322, 1;
	setp.ne.s32 	%p21, %r331, 5;
	@%p21 bra 	$L__BB0_5;
	st.global.u32 	[%rd2+4], %r342;
	st.global.u32 	[%rd2+8], %r341;
	st.global.u32 	[%rd2+12], %r340;
	st.global.u32 	[%rd2+16], %r339;
	st.global.u32 	[%rd2+20], %r338;
	add.s32 	%r325, %r325, 1;
	setp.lt.u32 	%p22, %r325, %r2;
	@%p22 bra 	$L__BB0_4;
$L__BB0_41:
	shr.u64 	%rd7, %rd17, 2;
	add.s32 	%r324, %r324, 1;
	setp.gt.u64 	%p23, %rd17, 3;
	mov.u64 	%rd17, %rd7;
	@%p23 bra 	$L__BB0_2;
$L__BB0_42:
	mov.b32 	%r323, 0;
	st.global.v2.u32 	[%rd2+24], {%r323, %r323};
	st.global.u32 	[%rd2+32], %r323;
	mov.b64 	%rd16, 0;
	st.global.u64 	[%rd2+40], %rd16;
	ret;

}
	// .globl	_Z10dla_kernelPiS_P17curandStateXORWOW
.visible .entry _Z10dla_kernelPiS_P17curandStateXORWOW(
	.param .u64 .ptr .align 1 _Z10dla_kernelPiS_P17curandStateXORWOW_param_0,
	.param .u64 .ptr .align 1 _Z10dla_kernelPiS_P17curandStateXORWOW_param_1,
	.param .u64 .ptr .align 1 _Z10dla_kernelPiS_P17curandStateXORWOW_param_2
)
{
	.reg .pred 	%p<20>;
	.reg .b32 	%r<138>;
	.reg .b64 	%rd<21>;

	ld.param.u64 	%rd5, [_Z10dla_kernelPiS_P17curandStateXORWOW_param_0];
	ld.param.u64 	%rd4, [_Z10dla_kernelPiS_P17curandStateXORWOW_param_1];
	ld.param.u64 	%rd6, [_Z10dla_kernelPiS_P17curandStateXORWOW_param_2];
	cvta.to.global.u64 	%rd1, %rd5;
	cvta.to.global.u64 	%rd7, %rd6;
	mov.u32 	%r44, %ctaid.z;
	mov.u32 	%r45, %nctaid.x;
	mov.u32 	%r46, %nctaid.y;
	mov.u32 	%r47, %ctaid.y;
	mov.u32 	%r48, %ctaid.x;
	mad.lo.s32 	%r49, %r46, %r44, %r47;
	mad.lo.s32 	%r50, %r49, %r45, %r48;
	mov.u32 	%r51, %ntid.x;
	mov.u32 	%r52, %ntid.y;
	mov.u32 	%r53, %ntid.z;
	mov.u32 	%r54, %tid.z;
	mov.u32 	%r55, %tid.y;
	mov.u32 	%r56, %tid.x;
	mad.lo.s32 	%r57, %r50, %r53, %r54;
	mad.lo.s32 	%r58, %r57, %r52, %r55;
	mad.lo.s32 	%r59, %r58, %r51, %r56;
	mul.wide.s32 	%rd8, %r59, 48;
	add.s64 	%rd2, %rd7, %rd8;
	ld.global.v2.u32 	{%r120, %r119}, [%rd2];
	ld.global.v2.u32 	{%r118, %r123}, [%rd2+8];
	ld.global.v2.u32 	{%r122, %r121}, [%rd2+16];
$L__BB1_1:
	mov.u32 	%r125, %r123;
	mov.u32 	%r124, %r122;
	mov.u32 	%r123, %r121;
	shr.u32 	%r60, %r119, 2;
	xor.b32  	%r61, %r60, %r119;
	shl.b32 	%r62, %r123, 4;
	shl.b32 	%r63, %r61, 1;
	xor.b32  	%r64, %r63, %r62;
	xor.b32  	%r65, %r64, %r61;
	xor.b32  	%r122, %r65, %r123;
	add.s32 	%r66, %r120, %r122;
	add.s32 	%r67, %r66, 362437;
	mul.hi.u32 	%r68, %r67, 1978993491;
	sub.s32 	%r69, %r67, %r68;
	shr.u32 	%r70, %r69, 1;
	add.s32 	%r71, %r70, %r68;
	shr.u32 	%r72, %r71, 9;
	mul.lo.s32 	%r73, %r72, 701;
	sub.s32 	%r128, %r67, %r73;
	shr.u32 	%r74, %r118, 2;
	xor.b32  	%r75, %r74, %r118;
	st.global.v2.u32 	[%rd2+8], {%r124, %r123};
	shl.b32 	%r76, %r122, 4;
	shl.b32 	%r77, %r75, 1;
	xor.b32  	%r78, %r77, %r76;
	xor.b32  	%r79, %r78, %r75;
	xor.b32  	%r121, %r79, %r122;
	st.global.v2.u32 	[%rd2+16], {%r122, %r121};
	add.s32 	%r120, %r120, 724874;
	st.global.v2.u32 	[%rd2], {%r120, %r125};
	add.s32 	%r80, %r121, %r120;
	mul.hi.u32 	%r81, %r80, 1978993491;
	sub.s32 	%r82, %r80, %r81;
	shr.u32 	%r83, %r82, 1;
	add.s32 	%r84, %r83, %r81;
	shr.u32 	%r85, %r84, 9;
	mul.lo.s32 	%r86, %r85, 701;
	sub.s32 	%r127, %r80, %r86;
	mad.lo.s32 	%r87, %r127, 701, %r128;
	mul.wide.u32 	%rd9, %r87, 4;
	add.s64 	%rd10, %rd1, %rd9;
	ld.global.u32 	%r88, [%rd10];
	setp.gt.s32 	%p1, %r88, 0;
	mov.u32 	%r118, %r124;
	mov.u32 	%r119, %r125;
	@%p1 bra 	$L__BB1_1;
	mov.b32 	%r126, -1;
$L__BB1_3:
	add.s32 	%r27, %r127, -1;
	add.s32 	%r28, %r128, -1;
	max.u32 	%r90, %r27, %r28;
	setp.gt.u32 	%p2, %r90, 698;
	@%p2 bra 	$L__BB1_13;
	mad.lo.s32 	%r29, %r127, 701, %r128;
	add.s32 	%r91, %r29, -702;
	mul.wide.u32 	%rd11, %r91, 4;
	add.s64 	%rd12, %rd1, %rd11;
	ld.global.u32 	%r92, [%rd12];
	setp.gt.s32 	%p3, %r92, 0;
	mul.wide.u32 	%rd13, %r29, 4;
	add.s64 	%rd3, %rd1, %rd13;
	@%p3 bra 	$L__BB1_12;
	add.s32 	%r93, %r29, -701;
	mul.wide.u32 	%rd14, %r93, 4;
	add.s64 	%rd15, %rd1, %rd14;
	ld.global.u32 	%r94, [%rd15];
	setp.gt.s32 	%p4, %r94, 0;
	@%p4 bra 	$L__BB1_12;
	add.s32 	%r95, %r29, -700;
	mul.wide.u32 	%rd16, %r95, 4;
	add.s64 	%rd17, %rd1, %rd16;
	ld.global.u32 	%r96, [%rd17];
	setp.gt.s32 	%p5, %r96, 0;
	@%p5 bra 	$L__BB1_12;
	add.s32 	%r97, %r29, -1;
	mul.wide.u32 	%rd18, %r97, 4;
	add.s64 	%rd19, %rd1, %rd18;
	ld.global.u32 	%r98, [%rd19];
	setp.gt.s32 	%p6, %r98, 0;
	@%p6 bra 	$L__BB1_12;
	ld.global.u32 	%r99, [%rd3+4];
	setp.gt.s32 	%p7, %r99, 0;
	@%p7 bra 	$L__BB1_12;
	ld.global.u32 	%r100, [%rd3+2800];
	setp.gt.s32 	%p8, %r100, 0;
	@%p8 bra 	$L__BB1_12;
	ld.global.u32 	%r101, [%rd3+2804];
	setp.gt.s32 	%p9, %r101, 0;
	@%p9 bra 	$L__BB1_12;
	ld.global.u32 	%r102, [%rd3+2808];
	setp.lt.s32 	%p10, %r102, 1;
	@%p10 bra 	$L__BB1_13;
$L__BB1_12:
	atom.global.add.u32 	%r113, [%rd3], 1;
	bra.uni 	$L__BB1_28;
$L__BB1_13:
	add.s32 	%r30, %r127, 1;
	add.s32 	%r31, %r128, 1;
$L__BB1_14:
	mov.u32 	%r38, %r126;
	mov.u32 	%r37, %r125;
	mov.u32 	%r125, %r124;
	mov.u32 	%r124, %r123;
	mov.u32 	%r123, %r122;
	mov.u32 	%r122, %r121;
	shr.u32 	%r104, %r37, 2;
	xor.b32  	%r105, %r104, %r37;
	shl.b32 	%r106, %r122, 4;
	shl.b32 	%r107, %r105, 1;
	xor.b32  	%r108, %r107, %r106;
	xor.b32  	%r109, %r108, %r105;
	xor.b32  	%r121, %r109, %r122;
	add.s32 	%r120, %r120, 362437;
	add.s32 	%r110, %r121, %r120;
	and.b32  	%r103, %r110, 7;
	setp.gt.s32 	%p11, %r103, 3;
	@%p11 bra 	$L__BB1_18;
	setp.gt.s32 	%p15, %r103, 1;
	@%p15 bra 	$L__BB1_21;
	setp.eq.s32 	%p17, %r103, 0;
	mov.u32 	%r136, %r28;
	mov.u32 	%r137, %r27;
	@%p17 bra 	$L__BB1_25;
	mov.u32 	%r136, %r128;
	mov.u32 	%r137, %r27;
	bra.uni 	$L__BB1_25;
$L__BB1_18:
	setp.gt.s32 	%p12, %r103, 5;
	@%p12 bra 	$L__BB1_23;
	setp.eq.s32 	%p14, %r103, 4;
	mov.u32 	%r136, %r31;
	mov.u32 	%r137, %r30;
	@%p14 bra 	$L__BB1_25;
	mov.u32 	%r136, %r128;
	mov.u32 	%r137, %r30;
	bra.uni 	$L__BB1_25;
$L__BB1_21:
	setp.eq.s32 	%p16, %r103, 2;
	mov.u32 	%r136, %r31;
	mov.u32 	%r137, %r27;
	@%p16 bra 	$L__BB1_25;
	mov.u32 	%r136, %r31;
	mov.u32 	%r137, %r127;
	bra.uni 	$L__BB1_25;
$L__BB1_23:
	setp.eq.s32 	%p13, %r103, 6;
	mov.u32 	%r136, %r28;
	mov.u32 	%r137, %r30;
	@%p13 bra 	$L__BB1_25;
	mov.u32 	%r136, %r28;
	mov.u32 	%r137, %r127;
$L__BB1_25:
	add.s32 	%r126, %r38, 1;
	max.u32 	%r111, %r137, %r136;
	setp.gt.u32 	%p18, %r111, 700;
	@%p18 bra 	$L__BB1_14;
	st.global.v2.u32 	[%rd2+8], {%r124, %r123};
	st.global.v2.u32 	[%rd2+16], {%r122, %r121};
	st.global.v2.u32 	[%rd2], {%r120, %r125};
	setp.lt.s32 	%p19, %r38, 99998;
	mov.u32 	%r127, %r137;
	mov.u32 	%r128, %r136;
	@%p19 bra 	$L__BB1_3;
	cvta.to.global.u64 	%rd20, %rd4;
	atom.global.add.u32 	%r112, [%rd20], 1;
$L__BB1_28:
	ret;

}


// ===== COMPILED SASS (sm_100) =====

	.target	sm_100

	.elftype	@"ET_EXEC"


//--------------------- .note.nv.tkinfo           --------------------------
	.section	.note.nv.tkinfo,"",@"SHT_NOTE"
	.sectionflags	@"SHF_NOTE_NV_TKINFO"
	.tkinfo
        /*0018*/ 	.word	0x00000002
        /*0030*/ 	.string	""
        /*0030*/ 	.string	"ptxas"
        /*0030*/ 	.string	"Cuda compilation tools, release 13.0, V13.0.88"
        /*0030*/ 	.string	"Build cuda_13.0.r13.0/compiler.36424714_0"
        /*0030*/ 	.string	"-arch sm_100 -m 64 "



//--------------------- .note.nv.cuinfo           --------------------------
	.section	.note.nv.cuinfo,"",@"SHT_NOTE"
	.sectionflags	@"SHF_NOTE_NV_CUINFO"
        /*0018*/ 	.short	0x0002
        /*001a*/ 	.short	0x0064
        /*001c*/ 	.short	0x0082
	.zero		2


//--------------------- .nv.info                  --------------------------
	.section	.nv.info,"",@"SHT_CUDA_INFO"
	.align	4


	//----- nvinfo : EIATTR_REGCOUNT
	.align		4
        /*0000*/ 	.byte	0x04, 0x2f
        /*0002*/ 	.short	(.L_10 - .L_9)
	.align		4
.L_9:
        /*0004*/ 	.word	index@(_Z12setup_kernelP17curandStateXORWOW)
        /*0008*/ 	.word	0x0000001f


	//----- nvinfo : EIATTR_FRAME_SIZE
	.align		4
.L_10:
        /*000c*/ 	.byte	0x04, 0x11
        /*000e*/ 	.short	(.L_12 - .L_11)
	.align		4
.L_11:
        /*0010*/ 	.word	index@(_Z12setup_kernelP17curandStateXORWOW)
        /*0014*/ 	.word	0x00000000


	//----- nvinfo : EIATTR_REGCOUNT
	.align		4
.L_12:
        /*0018*/ 	.byte	0x04, 0x2f
        /*001a*/ 	.short	(.L_14 - .L_13)
	.align		4
.L_13:
        /*001c*/ 	.word	index@(_Z10dla_kernelPiS_P17curandStateXORWOW)
        /*0020*/ 	.word	0x00000018


	//----- nvinfo : EIATTR_FRAME_SIZE
	.align		4
.L_14:
        /*0024*/ 	.byte	0x04, 0x11
        /*0026*/ 	.short	(.L_16 - .L_15)
	.align		4
.L_15:
        /*0028*/ 	.word	index@(_Z10dla_kernelPiS_P17curandStateXORWOW)
        /*002c*/ 	.word	0x00000000


	//----- nvinfo : EIATTR_MIN_STACK_SIZE
	.align		4
.L_16:
        /*0030*/ 	.byte	0x04, 0x12
        /*0032*/ 	.short	(.L_18 - .L_17)
	.align		4
.L_17:
        /*0034*/ 	.word	index@(_Z10dla_kernelPiS_P17curandStateXORWOW)
        /*0038*/ 	.word	0x00000000


	//----- nvinfo : EIATTR_MIN_STACK_SIZE
	.align		4
.L_18:
        /*003c*/ 	.byte	0x04, 0x12
        /*003e*/ 	.short	(.L_20 - .L_19)
	.align		4
.L_19:
        /*0040*/ 	.word	index@(_Z12setup_kernelP17curandStateXORWOW)
        /*0044*/ 	.word	0x00000000
.L_20:


//--------------------- .nv.compat                --------------------------
	.section	.nv.compat,"",@"SHT_CUDA_COMPAT_INFO"
	.align	4
        /*0000*/ 	.byte	0x02, 0x09, 0x00, 0x00, 0x02, 0x02, 0x01, 0x00, 0x02, 0x05, 0x05, 0x00, 0x03, 0x07, 0x01, 0x01
        /*0010*/ 	.byte	0x02, 0x03, 0x00, 0x00, 0x02, 0x06, 0x01, 0x00, 0x04, 0x0b, 0x08, 0x00, 0x09, 0x00, 0x00, 0x00
        /*0020*/ 	.byte	0x00, 0x00, 0x00, 0x00


//--------------------- .nv.info._Z10dla_kernelPiS_P17curandStateXORWOW --------------------------
	.section	.nv.info._Z10dla_kernelPiS_P17curandStateXORWOW,"",@"SHT_CUDA_INFO"
	.sectionflags	@""
	.align	4


	//----- nvinfo : EIATTR_CUDA_API_VERSION
	.align		4
        /*0000*/ 	.byte	0x04, 0x37
        /*0002*/ 	.short	(.L_22 - .L_21)
.L_21:
        /*0004*/ 	.word	0x00000082


	//----- nvinfo : EIATTR_KPARAM_INFO
	.align		4
.L_22:
        /*0008*/ 	.byte	0x04, 0x17
        /*000a*/ 	.short	(.L_24 - .L_23)
.L_23:
        /*000c*/ 	.word	0x00000000
        /*0010*/ 	.short	0x0002
        /*0012*/ 	.short	0x0010
        /*0014*/ 	.byte	0x00, 0xf5, 0x21, 0x00


	//----- nvinfo : EIATTR_KPARAM_INFO
	.align		4
.L_24:
        /*0018*/ 	.byte	0x04, 0x17
        /*001a*/ 	.short	(.L_26 - .L_25)
.L_25:
        /*001c*/ 	.word	0x00000000
        /*0020*/ 	.short	0x0001
        /*0022*/ 	.short	0x0008
        /*0024*/ 	.byte	0x00, 0xf5, 0x21, 0x00


	//----- nvinfo : EIATTR_KPARAM_INFO
	.align		4
.L_26:
        /*0028*/ 	.byte	0x04, 0x17
        /*002a*/ 	.short	(.L_28 - .L_27)
.L_27:
        /*002c*/ 	.word	0x00000000
        /*0030*/ 	.short	0x0000
        /*0032*/ 	.short	0x0000
        /*0034*/ 	.byte	0x00, 0xf5, 0x21, 0x00


	//----- nvinfo : EIATTR_SPARSE_MMA_MASK
	.align		4
.L_28:
        /*0038*/ 	.byte	0x03, 0x50
        /*003a*/ 	.short	0x0000


	//----- nvinfo : EIATTR_MAXREG_COUNT
	.align		4
        /*003c*/ 	.byte	0x03, 0x1b
        /*003e*/ 	.short	0x00ff


	//----- nvinfo : EIATTR_MERCURY_ISA_VERSION
	.align		4
        /*0040*/ 	.byte	0x03, 0x5f
        /*0042*/ 	.short	0x0101


	//----- nvinfo : EIATTR_INT_WARP_WIDE_INSTR_OFFSETS
	.align		4
        /*0044*/ 	.byte	0x04, 0x31
        /*0046*/ 	.short	(.L_30 - .L_29)


	//   ....[0]....
.L_29:
        /*0048*/ 	.word	0x00000b50


	//----- nvinfo : EIATTR_VRC_CTA_INIT_COUNT
	.align		4
.L_30:
        /*004c*/ 	.byte	0x02, 0x4a
	.zero		1
	.zero		1


	//----- nvinfo : EIATTR_EXIT_INSTR_OFFSETS
	.align		4
        /*0050*/ 	.byte	0x04, 0x1c
        /*0052*/ 	.short	(.L_32 - .L_31)


	//   ....[0]....
.L_31:
        /*0054*/ 	.word	0x00000ba0


	//   ....[1]....
        /*0058*/ 	.word	0x00000bd0


	//----- nvinfo : EIATTR_CRS_STACK_SIZE
	.align		4
.L_32:
        /*005c*/ 	.byte	0x04, 0x1e
        /*005e*/ 	.short	(.L_34 - .L_33)
.L_33:
        /*0060*/ 	.word	0x00000000


	//----- nvinfo : EIATTR_CBANK_PARAM_SIZE
	.align		4
.L_34:
        /*0064*/ 	.byte	0x03, 0x19
        /*0066*/ 	.short	0x0018


	//----- nvinfo : EIATTR_PARAM_CBANK
	.align		4
        /*0068*/ 	.byte	0x04, 0x0a
        /*006a*/ 	.short	(.L_36 - .L_35)
	.align		4
.L_35:
        /*006c*/ 	.word	index@(.nv.constant0._Z10dla_kernelPiS_P17curandStateXORWOW)
        /*0070*/ 	.short	0x0380
        /*0072*/ 	.short	0x0018


	//----- nvinfo : EIATTR_SW_WAR
	.align		4
.L_36:
        /*0074*/ 	.byte	0x04, 0x36
        /*0076*/ 	.short	(.L_38 - .L_37)
.L_37:
        /*0078*/ 	.word	0x00000008
.L_38:


//--------------------- .nv.info._Z12setup_kernelP17curandStateXORWOW --------------------------
	.section	.nv.info._Z12setup_kernelP17curandStateXORWOW,"",@"SHT_CUDA_INFO"
	.sectionflags	@""
	.align	4


	//----- nvinfo : EIATTR_CUDA_API_VERSION
	.align		4
        /*0000*/ 	.byte	0x04, 0x37
        /*0002*/ 	.short	(.L_40 - .L_39)
.L_39:
        /*0004*/ 	.word	0x00000082


	//----- nvinfo : EIATTR_KPARAM_INFO
	.align		4
.L_40:
        /*0008*/ 	.byte	0x04, 0x17
        /*000a*/ 	.short	(.L_42 - .L_41)
.L_41:
        /*000c*/ 	.word	0x00000000
        /*0010*/ 	.short	0x0000
        /*0012*/ 	.short	0x0000
        /*0014*/ 	.byte	0x00, 0xf5, 0x21, 0x00


	//----- nvinfo : EIATTR_SPARSE_MMA_MASK
	.align		4
.L_42:
        /*0018*/ 	.byte	0x03, 0x50
        /*001a*/ 	.short	0x0000


	//----- nvinfo : EIATTR_MAXREG_COUNT
	.align		4
        /*001c*/ 	.byte	0x03, 0x1b
        /*001e*/ 	.short	0x00ff


	//----- nvinfo : EIATTR_MERCURY_ISA_VERSION
	.align		4
        /*0020*/ 	.byte	0x03, 0x5f
        /*0022*/ 	.short	0x0101


	//----- nvinfo : EIATTR_VRC_CTA_INIT_COUNT
	.align		4
        /*0024*/ 	.byte	0x02, 0x4a
	.zero		1
	.zero		1


	//----- nvinfo : EIATTR_EXIT_INSTR_OFFSETS
	.align		4
        /*0028*/ 	.byte	0x04, 0x1c
        /*002a*/ 	.short	(.L_44 - .L_43)


	//   ....[0]....
.L_43:
        /*002c*/ 	.word	0x00000f40


	//----- nvinfo : EIATTR_CRS_STACK_SIZE
	.align		4
.L_44:
        /*0030*/ 	.byte	0x04, 0x1e
        /*0032*/ 	.short	(.L_46 - .L_45)
.L_45:
        /*0034*/ 	.word	0x00000000


	//----- nvinfo : EIATTR_CBANK_PARAM_SIZE
	.align		4
.L_46:
        /*0038*/ 	.byte	0x03, 0x19
        /*003a*/ 	.short	0x0008


	//----- nvinfo : EIATTR_PARAM_CBANK
	.align		4
        /*003c*/ 	.byte	0x04, 0x0a
        /*003e*/ 	.short	(.L_48 - .L_47)
	.align		4
.L_47:
        /*0040*/ 	.word	index@(.nv.constant0._Z12setup_kernelP17curandStateXORWOW)
        /*0044*/ 	.short	0x0380
        /*0046*/ 	.short	0x0008


	//----- nvinfo : EIATTR_SW_WAR
	.align		4
.L_48:
        /*0048*/ 	.byte	0x04, 0x36
        /*004a*/ 	.short	(.L_50 - .L_49)
.L_49:
        /*004c*/ 	.word	0x00000008
.L_50:


//--------------------- .nv.callgraph             --------------------------
	.section	.nv.callgraph,"",@"SHT_CUDA_CALLGRAPH"
	.align	4
	.sectionentsize	8
	.align		4
        /*0000*/ 	.word	0x00000000
	.align		4
        /*0004*/ 	.word	0xffffffff
	.align		4
        /*0008*/ 	.word	0x00000000
	.align		4
        /*000c*/ 	.word	0xfffffffe
	.align		4
        /*0010*/ 	.word	0x00000000
	.align		4
        /*0014*/ 	.word	0xfffffffd
	.align		4
        /*0018*/ 	.word	0x00000000
	.align		4
        /*001c*/ 	.word	0xfffffffc


//--------------------- .nv.constant4             --------------------------
	.section	.nv.constant4,"a",@progbits
	.align	8
	.align		8
.nv.constant4:
        /*0000*/ 	.dword	precalc_xorwow_matrix
	.align		8
        /*0008*/ 	.dword	precalc_xorwow_offset_matrix
	.align		8
        /*0010*/ 	.dword	mrg32k3aM1
	.align		8
        /*0018*/ 	.dword	mrg32k3aM2
	.align		8
        /*0020*/ 	.dword	mrg32k3aM1SubSeq
	.align		8
        /*0028*/ 	.dword	mrg32k3aM2SubSeq
	.align		8
        /*0030*/ 	.dword	mrg32k3aM1Seq
	.align		8
        /*0038*/ 	.dword	mrg32k3aM2Seq


//--------------------- .nv.constant3             --------------------------
	.section	.nv.constant3,"a",@progbits
	.align	8
.nv.constant3:
	.type		__cr_lgamma_table,@object
	.size		__cr_lgamma_table,(.L_8 - __cr_lgamma_table)
__cr_lgamma_table:
        /*0000*/ 	.byte	0x00, 0x00, 0x00, 0x00, 0x00, 0x00, 0x00, 0x00, 0x00, 0x00, 0x00, 0x00, 0x00, 0x00, 0x00, 0x00
        /*0010*/ 	.byte	0xef, 0x39, 0xfa, 0xfe, 0x42, 0x2e, 0xe6, 0x3f, 0x02, 0x20, 0x2a, 0xfa, 0x0b, 0xab, 0xfc, 0x3f
        /*0020*/ 	.byte	0xf9, 0x2c, 0x92, 0x7c, 0xa7, 0x6c, 0x09, 0x40, 0xc9, 0x79, 0x44, 0x3c, 0x64, 0x26, 0x13, 0x40
        /*0030*/ 	.byte	0xca, 0x01, 0xcf, 0x3a, 0x27, 0x51, 0x1a, 0x40, 0x30, 0xcc, 0x2d, 0xf3, 0xe1, 0x0c, 0x21, 0x40
        /*0040*/ 	.byte	0x0d, 0xb7, 0xfc, 0x82, 0x8e, 0x35, 0x25, 0x40
.L_8:


//--------------------- .text._Z10dla_kernelPiS_P17curandStateXORWOW --------------------------
	.section	.text._Z10dla_kernelPiS_P17curandStateXORWOW,"ax",@progbits
	.align	128
        .global         _Z10dla_kernelPiS_P17curandStateXORWOW
        .type           _Z10dla_kernelPiS_P17curandStateXORWOW,@function
        .size           _Z10dla_kernelPiS_P17curandStateXORWOW,(.L_x_24 - _Z10dla_kernelPiS_P17curandStateXORWOW)
        .other          _Z10dla_kernelPiS_P17curandStateXORWOW,@"STO_CUDA_ENTRY STV_DEFAULT"
_Z10dla_kernelPiS_P17curandStateXORWOW:
.text._Z10dla_kernelPiS_P17curandStateXORWOW:
[----:B------:R-:W-:Y:S08]  /*0000*/  LDC R1, c[0x0][0x37c] ;  /* 0x0000df00ff017b82 */ /* 0x000ff00000000800 */
[----:B------:R-:W-:Y:S01]  /*0010*/  S2UR UR4, SR_CTAID.Z ;  /* 0x00000000000479c3 */ /* 0x000fe20000002700 */
[----:B------:R-:W0:Y:S01]  /*0020*/  S2R R3, SR_TID.Z ;  /* 0x0000000000037919 */ /* 0x000e220000002300 */
[----:B------:R-:W1:Y:S01]  /*0030*/  LDCU UR5, c[0x0][0x370] ;  /* 0x00006e00ff0577ac */ /* 0x000e620008000800 */
[----:B------:R-:W2:Y:S01]  /*0040*/  S2R R5, SR_TID.Y ;  /* 0x0000000000057919 */ /* 0x000ea20000002200 */
[----:B------:R-:W3:Y:S04]  /*0050*/  LDCU UR6, c[0x0][0x374] ;  /* 0x00006e80ff0677ac */ /* 0x000ee80008000800 */
[----:B------:R-:W3:Y:S01]  /*0060*/  S2UR UR7, SR_CTAID.Y ;  /* 0x00000000000779c3 */ /* 0x000ee20000002600 */
[----:B------:R-:W4:Y:S01]  /*0070*/  S2R R9, SR_TID.X ;  /* 0x0000000000097919 */ /* 0x000f220000002100 */
[----:B------:R-:W4:Y:S01]  /*0080*/  LDCU UR9, c[0x0][0x360] ;  /* 0x00006c00ff0977ac */ /* 0x000f220008000800 */
[----:B------:R-:W2:Y:S05]  /*0090*/  LDCU UR10, c[0x0][0x364] ;  /* 0x00006c80ff0a77ac */ /* 0x000eaa0008000800 */
[----:B------:R-:W1:Y:S08]  /*00a0*/  S2UR UR8, SR_CTAID.X ;  /* 0x00000000000879c3 */ /* 0x000e700000002500 */
[----:B------:R-:W0:Y:S08]  /*00b0*/  LDC R0, c[0x0][0x368] ;  /* 0x0000da00ff007b82 */ /* 0x000e300000000800 */
[----:B------:R-:W4:Y:S01]  /*00c0*/  LDC.64 R6, c[0x0][0x390] ;  /* 0x0000e400ff067b82 */ /* 0x000f220000000a00 */
[----:B---3--:R-:W-:Y:S01]  /*00d0*/  UIMAD UR4, UR4, UR6, UR7 ;  /* 0x00000006040472a4 */ /* 0x008fe2000f8e0207 */
[----:B------:R-:W3:Y:S03]  /*00e0*/  LDCU.64 UR6, c[0x0][0x358] ;  /* 0x00006b00ff0677ac */ /* 0x000ee60008000a00 */
[----:B-1----:R-:W-:-:S06]  /*00f0*/  UIMAD UR4, UR4, UR5, UR8 ;  /* 0x00000005040472a4 */ /* 0x002fcc000f8e0208 */
[----:B0-----:R-:W-:-:S04]  /*0100*/  IMAD R0, R0, UR4, R3 ;  /* 0x0000000400007c24 */ /* 0x001fc8000f8e0203 */
[----:B--2---:R-:W-:-:S04]  /*0110*/  IMAD R0, R0, UR10, R5 ;  /* 0x0000000a00007c24 */ /* 0x004fc8000f8e0205 */
[----:B----4-:R-:W-:Y:S02]  /*0120*/  IMAD R3, R0, UR9, R9 ;  /* 0x0000000900037c24 */ /* 0x010fe4000f8e0209 */
[----:B------:R-:W0:Y:S02]  /*0130*/  LDC.64 R8, c[0x0][0x380] ;  /* 0x0000e000ff087b82 */ /* 0x000e240000000a00 */
[----:B------:R-:W-:-:S05]  /*0140*/  IMAD.WIDE R6, R3, 0x30, R6 ;  /* 0x0000003003067825 */ /* 0x000fca00078e0206 */
[----:B---3--:R-:W2:Y:S04]  /*0150*/  LDG.E.64 R18, desc[UR6][R6.64] ;  /* 0x0000000606127981 */ /* 0x008ea8000c1e1b00 */
[----:B------:R-:W3:Y:S04]  /*0160*/  LDG.E.64 R12, desc[UR6][R6.64+0x8] ;  /* 0x00000806060c7981 */ /* 0x000ee8000c1e1b00 */
[----:B------:R1:W5:Y:S01]  /*0170*/  LDG.E.64 R4, desc[UR6][R6.64+0x10] ;  /* 0x0000100606047981 */ /* 0x000362000c1e1b00 */
[----:B------:R-:W-:Y:S01]  /*0180*/  BSSY.RECONVERGENT B0, `(.L_x_0) ;  /* 0x000002a000007945 */ /* 0x000fe20003800200 */
[----:B--2---:R-:W-:-:S02]  /*0190*/  IMAD.MOV.U32 R2, RZ, RZ, R18 ;  /* 0x000000ffff027224 */ /* 0x004fc400078e0012 */
[----:B01-3--:R-:W-:-:S07]  /*01a0*/  IMAD.MOV.U32 R3, RZ, RZ, R13 ;  /* 0x000000ffff037224 */ /* 0x00bfce00078e000d */
.L_x_1:
[----:B------:R-:W-:Y:S01]  /*01b0*/  SHF.R.U32.HI R0, RZ, 0x2, R19 ;  /* 0x00000002ff007819 */ /* 0x000fe20000011613 */
[----:B-----5:R-:W-:Y:S01]  /*01c0*/  IMAD.SHL.U32 R11, R5, 0x10, RZ ;  /* 0x00000010050b7824 */ /* 0x020fe200078e00ff */
[----:B------:R-:W-:Y:S01]  /*01d0*/  SHF.R.U32.HI R13, RZ, 0x2, R12 ;  /* 0x00000002ff0d7819 */ /* 0x000fe2000001160c */
[----:B------:R-:W-:Y:S01]  /*01e0*/  STG.E.64 desc[UR6][R6.64+0x8], R4 ;  /* 0x0000080406007986 */ /* 0x000fe2000c101b06 */
[----:B------:R-:W-:Y:S02]  /*01f0*/  LOP3.LUT R0, R0, R19, RZ, 0x3c, !PT ;  /* 0x0000001300007212 */ /* 0x000fe400078e3cff */
[----:B------:R-:W-:Y:S02]  /*0200*/  LOP3.LUT R13, R13, R12, RZ, 0x3c, !PT ;  /* 0x0000000c0d0d7212 */ /* 0x000fe400078e3cff */
[----:B------:R-:W-:-:S04]  /*0210*/  SHF.L.U32 R10, R0, 0x1, RZ ;  /* 0x00000001000a7819 */ /* 0x000fc800000006ff */
[----:B------:R-:W-:Y:S01]  /*0220*/  LOP3.LUT R10, R0, R10, R11, 0x96, !PT ;  /* 0x0000000a000a7212 */ /* 0x000fe200078e960b */
[----:B------:R-:W-:-:S03]  /*0230*/  IMAD.SHL.U32 R11, R13, 0x2, RZ ;  /* 0x000000020d0b7824 */ /* 0x000fc600078e00ff */
[----:B------:R-:W-:-:S05]  /*0240*/  LOP3.LUT R10, R10, R5, RZ, 0x3c, !PT ;  /* 0x000000050a0a7212 */ /* 0x000fca00078e3cff */
[----:B------:R-:W-:-:S05]  /*0250*/  IMAD.SHL.U32 R0, R10, 0x10, RZ ;  /* 0x000000100a007824 */ /* 0x000fca00078e00ff */
[----:B------:R-:W-:Y:S02]  /*0260*/  LOP3.LUT R11, R13, R11, R0, 0x96, !PT ;  /* 0x0000000b0d0b7212 */ /* 0x000fe400078e9600 */
[C---:B------:R-:W-:Y:S01]  /*0270*/  IADD3 R0, PT, PT, R2.reuse, 0x587c5, R10 ;  /* 0x000587c502007810 */ /* 0x040fe20007ffe00a */
[----:B------:R-:W-:Y:S01]  /*0280*/  VIADD R2, R2, 0xb0f8a ;  /* 0x000b0f8a02027836 */ /* 0x000fe20000000000 */
[----:B------:R-:W-:-:S03]  /*0290*/  LOP3.LUT R11, R11, R10, RZ, 0x3c, !PT ;  /* 0x0000000a0b0b7212 */ /* 0x000fc600078e3cff */
[C---:B------:R-:W-:Y:S01]  /*02a0*/  IMAD.HI.U32 R13, R0.reuse, 0x75f50b53, RZ ;  /* 0x75f50b53000d7827 */ /* 0x040fe200078e00ff */
[----:B------:R-:W-:Y:S01]  /*02b0*/  IADD3 R14, PT, PT, R11, R2, RZ ;  /* 0x000000020b0e7210 */ /* 0x000fe20007ffe0ff */
[----:B------:R0:W-:Y:S02]  /*02c0*/  STG.E.64 desc[UR6][R6.64], R2 ;  /* 0x0000000206007986 */ /* 0x0001e4000c101b06 */
[----:B------:R-:W-:Y:S02]  /*02d0*/  IMAD.IADD R12, R0, 0x1, -R13 ;  /* 0x00000001000c7824 */ /* 0x000fe400078e0a0d */
[----:B------:R-:W-:Y:S01]  /*02e0*/  IMAD.HI.U32 R15, R14, 0x75f50b53, RZ ;  /* 0x75f50b530e0f7827 */ /* 0x000fe200078e00ff */
[----:B------:R1:W-:Y:S02]  /*02f0*/  STG.E.64 desc[UR6][R6.64+0x10], R10 ;  /* 0x0000100a06007986 */ /* 0x0003e4000c101b06 */
[----:B------:R-:W-:Y:S01]  /*0300*/  LEA.HI R12, R12, R13, RZ, 0x1f ;  /* 0x0000000d0c0c7211 */ /* 0x000fe200078ff8ff */
[----:B------:R-:W-:-:S03]  /*0310*/  IMAD.IADD R16, R14, 0x1, -R15 ;  /* 0x000000010e107824 */ /* 0x000fc600078e0a0f */
[----:B------:R-:W-:Y:S02]  /*0320*/  SHF.R.U32.HI R13, RZ, 0x9, R12 ;  /* 0x00000009ff0d7819 */ /* 0x000fe4000001160c */
[----:B------:R-:W-:-:S04]  /*0330*/  LEA.HI R16, R16, R15, RZ, 0x1f ;  /* 0x0000000f10107211 */ /* 0x000fc800078ff8ff */
[----:B------:R-:W-:Y:S01]  /*0340*/  SHF.R.U32.HI R15, RZ, 0x9, R16 ;  /* 0x00000009ff0f7819 */ /* 0x000fe20000011610 */
[----:B------:R-:W-:-:S04]  /*0350*/  IMAD R16, R13, -0x2bd, R0 ;  /* 0xfffffd430d107824 */ /* 0x000fc800078e0200 */
[----:B------:R-:W-:-:S04]  /*0360*/  IMAD R17, R15, -0x2bd, R14 ;  /* 0xfffffd430f117824 */ /* 0x000fc800078e020e */
[----:B------:R-:W-:-:S04]  /*0370*/  IMAD R15, R17, 0x2bd, R16 ;  /* 0x000002bd110f7824 */ /* 0x000fc800078e0210 */
[----:B------:R-:W-:-:S06]  /*0380*/  IMAD.WIDE.U32 R14, R15, 0x4, R8 ;  /* 0x000000040f0e7825 */ /* 0x000fcc00078e0008 */
[----:B------:R-:W2:Y:S01]  /*0390*/  LDG.E R14, desc[UR6][R14.64] ;  /* 0x000000060e0e7981 */ /* 0x000ea2000c1e1900 */
[----:B------:R-:W-:Y:S01]  /*03a0*/  MOV R13, R3 ;  /* 0x00000003000d7202 */ /* 0x000fe20000000f00 */
[----:B------:R-:W-:Y:S01]  /*03b0*/  IMAD.MOV.U32 R12, RZ, RZ, R4 ;  /* 0x000000ffff0c7224 */ /* 0x000fe200078e0004 */
[----:B0-----:R-:W-:Y:S01]  /*03c0*/  MOV R3, R5 ;  /* 0x0000000500037202 */ /* 0x001fe20000000f00 */
[----:B------:R-:W-:Y:S02]  /*03d0*/  IMAD.MOV.U32 R4, RZ, RZ, R10 ;  /* 0x000000ffff047224 */ /* 0x000fe400078e000a */
[----:B------:R-:W-:Y:S02]  /*03e0*/  IMAD.MOV.U32 R19, RZ, RZ, R13 ;  /* 0x000000ffff137224 */ /* 0x000fe400078e000d */
[----:B------:R-:W-:Y:S01]  /*03f0*/  IMAD.MOV.U32 R5, RZ, RZ, R11 ;  /* 0x000000ffff057224 */ /* 0x000fe200078e000b */
[----:B--2---:R-:W-:-:S13]  /*0400*/  ISETP.GT.AND P0, PT, R14, RZ, PT ;  /* 0x000000ff0e00720c */ /* 0x004fda0003f04270 */
[----:B-1----:R-:W-:Y:S05]  /*0410*/  @P0 BRA `(.L_x_1) ;  /* 0xfffffffc00640947 */ /* 0x002fea000383ffff */
[----:B------:R-:W-:Y:S05]  /*0420*/  BSYNC.RECONVERGENT B0 ;  /* 0x0000000000007941 */ /* 0x000fea0003800200 */
.L_x_0:
[----:B------:R-:W-:Y:S01]  /*0430*/  BSSY.RECONVERGENT B0, `(.L_x_2) ;  /* 0x000006f000007945 */ /* 0x000fe20003800200 */
[----:B------:R-:W-:Y:S01]  /*0440*/  IMAD.MOV.U32 R0, RZ, RZ, -0x1 ;  /* 0xffffffffff007424 */ /* 0x000fe200078e00ff */
[----:B------:R-:W-:Y:S01]  /*0450*/  MOV R9, R13 ;  /* 0x0000000d00097202 */ /* 0x000fe20000000f00 */
[----:B------:R-:W-:-:S07]  /*0460*/  IMAD.MOV.U32 R10, RZ, RZ, R12 ;  /* 0x000000ffff0a7224 */ /* 0x000fce00078e000c */
.L_x_13:
[----:B0-----:R-:W-:Y:S01]  /*0470*/  VIADD R8, R17, 0xffffffff ;  /* 0xffffffff11087836 */ /* 0x001fe20000000000 */
[----:B------:R-:W-:Y:S01]  /*0480*/  IADD3 R11, PT, PT, R16, -0x1, RZ ;  /* 0xffffffff100b7810 */ /* 0x000fe20007ffe0ff */
[----:B------:R-:W-:Y:S03]  /*0490*/  BSSY.RECONVERGENT B1, `(.L_x_3) ;  /* 0x0000027000017945 */ /* 0x000fe60003800200 */
[----:B------:R-:W-:-:S04]  /*04a0*/  VIMNMX.U32 R12, PT, PT, R8, R11, !PT ;  /* 0x0000000b080c7248 */ /* 0x000fc80007fe0000 */
[----:B------:R-:W-:-:S13]  /*04b0*/  ISETP.GT.U32.AND P0, PT, R12, 0x2ba, PT ;  /* 0x000002ba0c00780c */ /* 0x000fda0003f04070 */
[----:B------:R-:W-:Y:S05]  /*04c0*/  @P0 BRA `(.L_x_4) ;  /* 0x00000000008c0947 */ /* 0x000fea0003800000 */
[----:B------:R-:W0:Y:S01]  /*04d0*/  LDC.64 R12, c[0x0][0x380] ;  /* 0x0000e000ff0c7b82 */ /* 0x000e220000000a00 */
[----:B------:R-:W-:-:S04]  /*04e0*/  IMAD R19, R17, 0x2bd, R16 ;  /* 0x000002bd11137824 */ /* 0x000fc800078e0210 */
[----:B------:R-:W-:-:S04]  /*04f0*/  VIADD R21, R19, 0xfffffd42 ;  /* 0xfffffd4213157836 */ /* 0x000fc80000000000 */
[----:B0-----:R-:W-:-:S06]  /*0500*/  IMAD.WIDE.U32 R20, R21, 0x4, R12 ;  /* 0x0000000415147825 */ /* 0x001fcc00078e000c */
[----:B------:R-:W2:Y:S01]  /*0510*/  LDG.E R20, desc[UR6][R20.64] ;  /* 0x0000000614147981 */ /* 0x000ea2000c1e1900 */
[----:B------:R-:W-:Y:S01]  /*0520*/  IMAD.WIDE.U32 R14, R19, 0x4, R12 ;  /* 0x00000004130e7825 */ /* 0x000fe200078e000c */
[----:B--2---:R-:W-:-:S13]  /*0530*/  ISETP.GT.AND P0, PT, R20, RZ, PT ;  /* 0x000000ff1400720c */ /* 0x004fda0003f04270 */
[----:B------:R-:W-:Y:S05]  /*0540*/  @P0 BRA `(.L_x_5) ;  /* 0x0000000400980947 */ /* 0x000fea0003800000 */
[----:B------:R-:W-:-:S04]  /*0550*/  VIADD R21, R19, 0xfffffd43 ;  /* 0xfffffd4313157836 */ /* 0x000fc80000000000 */
[----:B------:R-:W-:-:S06]  /*0560*/  IMAD.WIDE.U32 R20, R21, 0x4, R12 ;  /* 0x0000000415147825 */ /* 0x000fcc00078e000c */
[----:B------:R-:W2:Y:S02]  /*0570*/  LDG.E R20, desc[UR6][R20.64] ;  /* 0x0000000614147981 */ /* 0x000ea4000c1e1900 */
[----:B--2---:R-:W-:-:S13]  /*0580*/  ISETP.GT.AND P0, PT, R20, RZ, PT ;  /* 0x000000ff1400720c */ /* 0x004fda0003f04270 */
[----:B------:R-:W-:Y:S05]  /*0590*/  @P0 BRA `(.L_x_5) ;  /* 0x0000000400840947 */ /* 0x000fea0003800000 */
[----:B------:R-:W-:-:S05]  /*05a0*/  IADD3 R21, PT, PT, R19, -0x2bc, RZ ;  /* 0xfffffd4413157810 */ /* 0x000fca0007ffe0ff */
[----:B------:R-:W-:-:S06]  /*05b0*/  IMAD.WIDE.U32 R20, R21, 0x4, R12 ;  /* 0x0000000415147825 */ /* 0x000fcc00078e000c */
[----:B------:R-:W2:Y:S02]  /*05c0*/  LDG.E R20, desc[UR6][R20.64] ;  /* 0x0000000614147981 */ /* 0x000ea4000c1e1900 */
[----:B--2---:R-:W-:-:S13]  /*05d0*/  ISETP.GT.AND P0, PT, R20, RZ, PT ;  /* 0x000000ff1400720c */ /* 0x004fda0003f04270 */
[----:B------:R-:W-:Y:S05]  /*05e0*/  @P0 BRA `(.L_x_5) ;  /* 0x0000000400700947 */ /* 0x000fea0003800000 */
[----:B------:R-:W-:-:S04]  /*05f0*/  VIADD R19, R19, 0xffffffff ;  /* 0xffffffff13137836 */ /* 0x000fc80000000000 */
[----:B------:R-:W-:-:S06]  /*0600*/  IMAD.WIDE.U32 R12, R19, 0x4, R12 ;  /* 0x00000004130c7825 */ /* 0x000fcc00078e000c */
[----:B------:R-:W2:Y:S02]  /*0610*/  LDG.E R12, desc[UR6][R12.64] ;  /* 0x000000060c0c7981 */ /* 0x000ea4000c1e1900 */
[----:B--2---:R-:W-:-:S13]  /*0620*/  ISETP.GT.AND P0, PT, R12, RZ, PT ;  /* 0x000000ff0c00720c */ /* 0x004fda0003f04270 */
[----:B------:R-:W-:Y:S05]  /*0630*/  @P0 BRA `(.L_x_5) ;  /* 0x00000004005c0947 */ /* 0x000fea0003800000 */
        /* <DEDUP_REMOVED lines=10> */
[----:B--2---:R-:W-:-:S13]  /*06e0*/  ISETP.GE.AND P0, PT, R12, 0x1, PT ;  /* 0x000000010c00780c */ /* 0x004fda0003f06270 */
[----:B------:R-:W-:Y:S05]  /*06f0*/  @P0 BRA `(.L_x_5) ;  /* 0x00000004002c0947 */ /* 0x000fea0003800000 */
.L_x_4:
[----:B------:R-:W-:Y:S05]  /*0700*/  BSYNC.RECONVERGENT B1 ;  /* 0x0000000000017941 */ /* 0x000fea0003800200 */
.L_x_3:
[----:B------:R-:W-:Y:S01]  /*0710*/  BSSY.RECONVERGENT B1, `(.L_x_6) ;  /* 0x0000037000017945 */ /* 0x000fe20003800200 */
[----:B------:R-:W-:Y:S01]  /*0720*/  VIADD R14, R17, 0x1 ;  /* 0x00000001110e7836 */ /* 0x000fe20000000000 */
[----:B------:R-:W-:-:S07]  /*0730*/  IADD3 R15, PT, PT, R16, 0x1, RZ ;  /* 0x00000001100f7810 */ /* 0x000fce0007ffe0ff */
.L_x_12:
[----:B------:R-:W-:Y:S01]  /*0740*/  SHF.R.U32.HI R12, RZ, 0x2, R9 ;  /* 0x00000002ff0c7819 */ /* 0x000fe20000011609 */
[----:B------:R-:W-:Y:S01]  /*0750*/  IMAD.SHL.U32 R13, R5, 0x10, RZ ;  /* 0x00000010050d7824 */ /* 0x000fe200078e00ff */
[----:B------:R-:W-:Y:S01]  /*0760*/  IADD3 R2, PT, PT, R2, 0x587c5, RZ ;  /* 0x000587c502027810 */ /* 0x000fe20007ffe0ff */
[----:B------:R-:W-:Y:S01]  /*0770*/  BSSY.RECONVERGENT B2, `(.L_x_7) ;  /* 0x000002c000027945 */ /* 0x000fe20003800200 */
[----:B------:R-:W-:Y:S01]  /*0780*/  LOP3.LUT R12, R12, R9, RZ, 0x3c, !PT ;  /* 0x000000090c0c7212 */ /* 0x000fe200078e3cff */
[----:B------:R-:W-:-:S04]  /*0790*/  IMAD.MOV.U32 R18, RZ, RZ, R0 ;  /* 0x000000ffff127224 */ /* 0x000fc800078e0000 */
[----:B------:R-:W-:-:S05]  /*07a0*/  IMAD.SHL.U32 R9, R12, 0x2, RZ ;  /* 0x000000020c097824 */ /* 0x000fca00078e00ff */
[----:B------:R-:W-:-:S04]  /*07b0*/  LOP3.LUT R12, R12, R9, R13, 0x96, !PT ;  /* 0x000000090c0c7212 */ /* 0x000fc800078e960d */
[----:B------:R-:W-:-:S05]  /*07c0*/  LOP3.LUT R13, R12, R5, RZ, 0x3c, !PT ;  /* 0x000000050c0d7212 */ /* 0x000fca00078e3cff */
[----:B------:R-:W-:-:S05]  /*07d0*/  IMAD.IADD R9, R13, 0x1, R2 ;  /* 0x000000010d097824 */ /* 0x000fca00078e0202 */
[----:B------:R-:W-:Y:S02]  /*07e0*/  LOP3.LUT R12, R9, 0x7, RZ, 0xc0, !PT ;  /* 0x00000007090c7812 */ /* 0x000fe400078ec0ff */
[----:B------:R-:W-:Y:S01]  /*07f0*/  MOV R9, R10 ;  /* 0x0000000a00097202 */ /* 0x000fe20000000f00 */
[----:B------:R-:W-:Y:S01]  /*0800*/  IMAD.MOV.U32 R10, RZ, RZ, R3 ;  /* 0x000000ffff0a7224 */ /* 0x000fe200078e0003 */
[----:B------:R-:W-:Y:S01]  /*0810*/  ISETP.GT.AND P0, PT, R12, 0x3, PT ;  /* 0x000000030c00780c */ /* 0x000fe20003f04270 */
[----:B------:R-:W-:Y:S01]  /*0820*/  IMAD.MOV.U32 R3, RZ, RZ, R4 ;  /* 0x000000ffff037224 */ /* 0x000fe200078e0004 */
[----:B------:R-:W-:Y:S01]  /*0830*/  MOV R4, R5 ;  /* 0x0000000500047202 */ /* 0x000fe20000000f00 */
[----:B------:R-:W-:-:S10]  /*0840*/  IMAD.MOV.U32 R5, RZ, RZ, R13 ;  /* 0x000000ffff057224 */ /* 0x000fd400078e000d */
[----:B------:R-:W-:Y:S05]  /*0850*/  @P0 BRA `(.L_x_8) ;  /* 0x0000000000400947 */ /* 0x000fea0003800000 */
[----:B------:R-:W-:-:S13]  /*0860*/  ISETP.GT.AND P0, PT, R12, 0x1, PT ;  /* 0x000000010c00780c */ /* 0x000fda0003f04270 */
[----:B------:R-:W-:Y:S05]  /*0870*/  @P0 BRA `(.L_x_9) ;  /* 0x00000000001c0947 */ /* 0x000fea0003800000 */
[----:B------:R-:W-:Y:S01]  /*0880*/  ISETP.NE.AND P0, PT, R12, RZ, PT ;  /* 0x000000ff0c00720c */ /* 0x000fe20003f05270 */
[----:B------:R-:W-:Y:S01]  /*0890*/  IMAD.MOV.U32 R12, RZ, RZ, R11 ;  /* 0x000000ffff0c7224 */ /* 0x000fe200078e000b */
[----:B------:R-:W-:-:S11]  /*08a0*/  MOV R13, R8 ;  /* 0x00000008000d7202 */ /* 0x000fd60000000f00 */
[----:B------:R-:W-:Y:S05]  /*08b0*/  @!P0 BRA `(.L_x_10) ;  /* 0x00000000005c8947 */ /* 0x000fea0003800000 */
[----:B------:R-:W-:Y:S02]  /*08c0*/  IMAD.MOV.U32 R12, RZ, RZ, R16 ;  /* 0x000000ffff0c7224 */ /* 0x000fe400078e0010 */
[----:B------:R-:W-:Y:S01]  /*08d0*/  IMAD.MOV.U32 R13, RZ, RZ, R8 ;  /* 0x000000ffff0d7224 */ /* 0x000fe200078e0008 */
[----:B------:R-:W-:Y:S06]  /*08e0*/  BRA `(.L_x_10) ;  /* 0x0000000000507947 */ /* 0x000fec0003800000 */
.L_x_9:
[----:B------:R-:W-:Y:S01]  /*08f0*/  ISETP.NE.AND P0, PT, R12, 0x2, PT ;  /* 0x000000020c00780c */ /* 0x000fe20003f05270 */
[----:B------:R-:W-:Y:S01]  /*0900*/  IMAD.MOV.U32 R13, RZ, RZ, R8 ;  /* 0x000000ffff0d7224 */ /* 0x000fe200078e0008 */
[----:B------:R-:W-:-:S11]  /*0910*/  MOV R12, R15 ;  /* 0x0000000f000c7202 */ /* 0x000fd60000000f00 */
[----:B------:R-:W-:Y:S05]  /*0920*/  @!P0 BRA `(.L_x_10) ;  /* 0x0000000000408947 */ /* 0x000fea0003800000 */
[----:B------:R-:W-:Y:S01]  /*0930*/  IMAD.MOV.U32 R12, RZ, RZ, R15 ;  /* 0x000000ffff0c7224 */ /* 0x000fe200078e000f */
[----:B------:R-:W-:Y:S01]  /*0940*/  MOV R13, R17 ;  /* 0x00000011000d7202 */ /* 0x000fe20000000f00 */
[----:B------:R-:W-:Y:S06]  /*0950*/  BRA `(.L_x_10) ;  /* 0x0000000000347947 */ /* 0x000fec0003800000 */
.L_x_8:
[----:B------:R-:W-:-:S13]  /*0960*/  ISETP.GT.AND P0, PT, R12, 0x5, PT ;  /* 0x000000050c00780c */ /* 0x000fda0003f04270 */
[----:B------:R-:W-:Y:S05]  /*0970*/  @P0 BRA `(.L_x_11) ;  /* 0x00000000001c0947 */ /* 0x000fea0003800000 */
[----:B------:R-:W-:Y:S01]  /*0980*/  ISETP.NE.AND P0, PT, R12, 0x4, PT ;  /* 0x000000040c00780c */ /* 0x000fe20003f05270 */
[----:B------:R-:W-:Y:S02]  /*0990*/  IMAD.MOV.U32 R12, RZ, RZ, R15 ;  /* 0x000000ffff0c7224 */ /* 0x000fe400078e000f */
[----:B------:R-:W-:-:S10]  /*09a0*/  IMAD.MOV.U32 R13, RZ, RZ, R14 ;  /* 0x000000ffff0d7224 */ /* 0x000fd400078e000e */
[----:B------:R-:W-:Y:S05]  /*09b0*/  @!P0 BRA `(.L_x_10) ;  /* 0x00000000001c8947 */ /* 0x000fea0003800000 */
[----:B------:R-:W-:Y:S01]  /*09c0*/  MOV R12, R16 ;  /* 0x00000010000c7202 */ /* 0x000fe20000000f00 */
[----:B------:R-:W-:Y:S01]  /*09d0*/  IMAD.MOV.U32 R13, RZ, RZ, R14 ;  /* 0x000000ffff0d7224 */ /* 0x000fe200078e000e */
[----:B------:R-:W-:Y:S06]  /*09e0*/  BRA `(.L_x_10) ;  /* 0x0000000000107947 */ /* 0x000fec0003800000 */
.L_x_11:
[----:B------:R-:W-:Y:S01]  /*09f0*/  ISETP.NE.AND P0, PT, R12, 0x6, PT ;  /* 0x000000060c00780c */ /* 0x000fe20003f05270 */
[----:B------:R-:W-:Y:S01]  /*0a00*/  IMAD.MOV.U32 R13, RZ, RZ, R14 ;  /* 0x000000ffff0d7224 */ /* 0x000fe200078e000e */
[----:B------:R-:W-:-:S11]  /*0a10*/  MOV R12, R11 ;  /* 0x0000000b000c7202 */ /* 0x000fd60000000f00 */
[----:B------:R-:W-:-:S07]  /*0a20*/  @P0 IMAD.MOV.U32 R13, RZ, RZ, R17 ;  /* 0x000000ffff0d0224 */ /* 0x000fce00078e0011 */
.L_x_10:
[----:B------:R-:W-:Y:S05]  /*0a30*/  BSYNC.RECONVERGENT B2 ;  /* 0x0000000000027941 */ /* 0x000fea0003800200 */
.L_x_7:
[----:B------:R-:W-:Y:S01]  /*0a40*/  VIMNMX.U32 R19, PT, PT, R13, R12, !PT ;  /* 0x0000000c0d137248 */ /* 0x000fe20007fe0000 */
[----:B------:R-:W-:-:S03]  /*0a50*/  VIADD R0, R0, 0x1 ;  /* 0x0000000100007836 */ /* 0x000fc60000000000 */
[----:B------:R-:W-:-:S13]  /*0a60*/  ISETP.GT.U32.AND P0, PT, R19, 0x2bc, PT ;  /* 0x000002bc1300780c */ /* 0x000fda0003f04070 */
[----:B------:R-:W-:Y:S05]  /*0a70*/  @P0 BRA `(.L_x_12) ;  /* 0xfffffffc00300947 */ /* 0x000fea000383ffff */
[----:B------:R-:W-:Y:S05]  /*0a80*/  BSYNC.RECONVERGENT B1 ;  /* 0x0000000000017941 */ /* 0x000fea0003800200 */
.L_x_6:
[----:B------:R-:W-:Y:S01]  /*0a90*/  MOV R11, R3 ;  /* 0x00000003000b7202 */ /* 0x000fe20000000f00 */
[----:B------:R-:W-:Y:S01]  /*0aa0*/  IMAD.MOV.U32 R8, RZ, RZ, R2 ;  /* 0x000000ffff087224 */ /* 0x000fe200078e0002 */
[----:B------:R0:W-:Y:S01]  /*0ab0*/  STG.E.64 desc[UR6][R6.64+0x10], R4 ;  /* 0x0000100406007986 */ /* 0x0001e2000c101b06 */
[----:B------:R-:W-:Y:S01]  /*0ac0*/  ISETP.GE.AND P0, PT, R18, 0x1869e, PT ;  /* 0x0001869e1200780c */ /* 0x000fe20003f06270 */
[----:B------:R-:W-:Y:S01]  /*0ad0*/  IMAD.MOV.U32 R17, RZ, RZ, R13 ;  /* 0x000000ffff117224 */ /* 0x000fe200078e000d */
[----:B------:R-:W-:Y:S01]  /*0ae0*/  MOV R16, R12 ;  /* 0x0000000c00107202 */ /* 0x000fe20000000f00 */
[----:B------:R0:W-:Y:S04]  /*0af0*/  STG.E.64 desc[UR6][R6.64+0x8], R10 ;  /* 0x0000080a06007986 */ /* 0x0001e8000c101b06 */
[----:B------:R0:W-:Y:S06]  /*0b00*/  STG.E.64 desc[UR6][R6.64], R8 ;  /* 0x0000000806007986 */ /* 0x0001ec000c101b06 */
[----:B------:R-:W-:Y:S05]  /*0b10*/  @!P0 BRA `(.L_x_13) ;  /* 0xfffffff800548947 */ /* 0x000fea000383ffff */
[----:B------:R-:W-:Y:S05]  /*0b20*/  BSYNC.RECONVERGENT B0 ;  /* 0x0000000000007941 */ /* 0x000fea0003800200 */
.L_x_2:
[----:B------:R-:W1:Y:S01]  /*0b30*/  S2R R0, SR_LANEID ;  /* 0x0000000000007919 */ /* 0x000e620000000000 */
[----:B------:R-:W2:Y:S01]  /*0b40*/  LDC.64 R2, c[0x0][0x388] ;  /* 0x0000e200ff027b82 */ /* 0x000ea20000000a00 */
[----:B------:R-:W-:Y:S02]  /*0b50*/  VOTEU.ANY UR4, UPT, PT ;  /* 0x0000000000047886 */ /* 0x000fe400038e0100 */
[----:B------:R-:W-:Y:S02]  /*0b60*/  UFLO.U32 UR5, UR4 ;  /* 0x00000004000572bd */ /* 0x000fe400080e0000 */
[----:B0-----:R-:W2:Y:S04]  /*0b70*/  POPC R5, UR4 ;  /* 0x0000000400057d09 */ /* 0x001ea80008000000 */
[----:B-1----:R-:W-:-:S13]  /*0b80*/  ISETP.EQ.U32.AND P0, PT, R0, UR5, PT ;  /* 0x0000000500007c0c */ /* 0x002fda000bf02070 */
[----:B--2---:R-:W-:Y:S01]  /*0b90*/  @P0 REDG.E.ADD.STRONG.GPU desc[UR6][R2.64], R5 ;  /* 0x000000050200098e */ /* 0x004fe2000c12e106 */
[----:B------:R-:W-:Y:S05]  /*0ba0*/  EXIT ;  /* 0x000000000000794d */ /* 0x000fea0003800000 */
.L_x_5:
[----:B------:R-:W-:-:S05]  /*0bb0*/  IMAD.MOV.U32 R3, RZ, RZ, 0x1 ;  /* 0x00000001ff037424 */ /* 0x000fca00078e00ff */
[----:B------:R-:W-:Y:S01]  /*0bc0*/  REDG.E.ADD.STRONG.GPU desc[UR6][R14.64], R3 ;  /* 0x000000030e00798e */ /* 0x000fe2000c12e106 */
[----:B------:R-:W-:Y:S05]  /*0bd0*/  EXIT ;  /* 0x000000000000794d */ /* 0x000fea0003800000 */
.L_x_14:
[----:B------:R-:W-:-:S00]  /*0be0*/  BRA `(.L_x_14) ;  /* 0xfffffffc00fc7947 */ /* 0x000fc0000383ffff */
[----:B------:R-:W-:-:S00]  /*0bf0*/  NOP ;  /* 0x0000000000007918 */ /* 0x000fc00000000000 */
        /* <DEDUP_REMOVED lines=8> */
.L_x_24:


//--------------------- .text._Z12setup_kernelP17curandStateXORWOW --------------------------
	.section	.text._Z12setup_kernelP17curandStateXORWOW,"ax",@progbits
	.align	128
        .global         _Z12setup_kernelP17curandStateXORWOW
        .type           _Z12setup_kernelP17curandStateXORWOW,@function
        .size           _Z12setup_kernelP17curandStateXORWOW,(.L_x_25 - _Z12setup_kernelP17curandStateXORWOW)
        .other          _Z12setup_kernelP17curandStateXORWOW,@"STO_CUDA_ENTRY STV_DEFAULT"
_Z12setup_kernelP17curandStateXORWOW:
.text._Z12setup_kernelP17curandStateXORWOW:
[----:B------:R-:W-:Y:S08]  /*0000*/  LDC R1, c[0x0][0x37c] ;  /* 0x0000df00ff017b82 */ /* 0x000ff00000000800 */
[----:B------:R-:W-:Y:S01]  /*0010*/  S2UR UR4, SR_CTAID.Z ;  /* 0x00000000000479c3 */ /* 0x000fe20000002700 */
[----:B------:R-:W0:Y:S01]  /*0020*/  LDCU UR5, c[0x0][0x370] ;  /* 0x00006e00ff0577ac */ /* 0x000e220008000800 */
[----:B------:R-:W1:Y:S01]  /*0030*/  S2R R3, SR_TID.Z ;  /* 0x0000000000037919 */ /* 0x000e620000002300 */
[----:B------:R-:W-:Y:S01]  /*0040*/  IMAD.MOV.U32 R2, RZ, RZ, 0x3198c20f ;  /* 0x3198c20fff027424 */ /* 0x000fe200078e00ff */
[----:B------:R-:W-:Y:S01]  /*0050*/  BSSY.RECONVERGENT B0, `(.L_x_15) ;  /* 0x00000eb000007945 */ /* 0x000fe20003800200 */
[----:B------:R-:W2:Y:S01]  /*0060*/  LDCU UR6, c[0x0][0x374] ;  /* 0x00006e80ff0677ac */ /* 0x000ea20008000800 */
[----:B------:R-:W3:Y:S01]  /*0070*/  S2R R5, SR_TID.Y ;  /* 0x0000000000057919 */ /* 0x000ee20000002200 */
[----:B------:R-:W-:Y:S01]  /*0080*/  IMAD.MOV.U32 R4, RZ, RZ, 0x423bb012 ;  /* 0x423bb012ff047424 */ /* 0x000fe200078e00ff */
[----:B------:R-:W2:Y:S01]  /*0090*/  S2UR UR7, SR_CTAID.Y ;  /* 0x00000000000779c3 */ /* 0x000ea20000002600 */
[----:B------:R-:W4:Y:S01]  /*00a0*/  LDCU UR9, c[0x0][0x360] ;  /* 0x00006c00ff0977ac */ /* 0x000f220008000800 */
[----:B------:R-:W4:Y:S01]  /*00b0*/  S2R R13, SR_TID.X ;  /* 0x00000000000d7919 */ /* 0x000f220000002100 */
[----:B------:R-:W-:Y:S01]  /*00c0*/  IMAD.MOV.U32 R8, RZ, RZ, -0x23270784 ;  /* 0xdcd8f87cff087424 */ /* 0x000fe200078e00ff */
[----:B------:R-:W3:Y:S01]  /*00d0*/  LDCU UR10, c[0x0][0x364] ;  /* 0x00006c80ff0a77ac */ /* 0x000ee20008000800 */
[----:B------:R-:W-:-:S03]  /*00e0*/  IMAD.MOV.U32 R9, RZ, RZ, 0x57fa2510 ;  /* 0x57fa2510ff097424 */ /* 0x000fc600078e00ff */
[----:B------:R-:W0:Y:S08]  /*00f0*/  S2UR UR8, SR_CTAID.X ;  /* 0x00000000000879c3 */ /* 0x000e300000002500 */
[----:B------:R-:W1:Y:S01]  /*0100*/  LDC R0, c[0x0][0x368] ;  /* 0x0000da00ff007b82 */ /* 0x000e620000000800 */
[----:B--2---:R-:W-:-:S07]  /*0110*/  UIMAD UR4, UR4, UR6, UR7 ;  /* 0x00000006040472a4 */ /* 0x004fce000f8e0207 */
[----:B------:R-:W2:Y:S01]  /*0120*/  LDC.64 R6, c[0x0][0x380] ;  /* 0x0000e000ff067b82 */ /* 0x000ea20000000a00 */
[----:B0-----:R-:W-:-:S06]  /*0130*/  UIMAD UR4, UR4, UR5, UR8 ;  /* 0x00000005040472a4 */ /* 0x001fcc000f8e0208 */
[----:B-1----:R-:W-:Y:S02]  /*0140*/  IMAD R0, R0, UR4, R3 ;  /* 0x0000000400007c24 */ /* 0x002fe4000f8e0203 */
[----:B------:R-:W-:-:S03]  /*0150*/  IMAD.MOV.U32 R3, RZ, RZ, 0x5efdb30c ;  /* 0x5efdb30cff037424 */ /* 0x000fc600078e00ff */
[----:B------:R-:W0:Y:S01]  /*0160*/  LDCU.64 UR4, c[0x0][0x358] ;  /* 0x00006b00ff0477ac */ /* 0x000e220008000a00 */
[----:B---3--:R-:W-:Y:S02]  /*0170*/  IMAD R0, R0, UR10, R5 ;  /* 0x0000000a00007c24 */ /* 0x008fe4000f8e0205 */
[----:B------:R-:W-:Y:S02]  /*0180*/  IMAD.MOV.U32 R5, RZ, RZ, -0x75bd8fc ;  /* 0xf8a42704ff057424 */ /* 0x000fe400078e00ff */
[----:B----4-:R-:W-:-:S04]  /*0190*/  IMAD R13, R0, UR9, R13 ;  /* 0x00000009000d7c24 */ /* 0x010fc8000f8e020d */
[C---:B--2---:R-:W-:Y:S01]  /*01a0*/  IMAD.WIDE R6, R13.reuse, 0x30, R6 ;  /* 0x000000300d067825 */ /* 0x044fe200078e0206 */
[----:B------:R-:W-:-:S04]  /*01b0*/  ISETP.NE.AND P0, PT, R13, RZ, PT ;  /* 0x000000ff0d00720c */ /* 0x000fc80003f05270 */
[----:B0-----:R0:W-:Y:S04]  /*01c0*/  STG.E.64 desc[UR4][R6.64], R2 ;  /* 0x0000000206007986 */ /* 0x0011e8000c101b04 */
[----:B------:R0:W-:Y:S04]  /*01d0*/  STG.E.64 desc[UR4][R6.64+0x8], R4 ;  /* 0x0000080406007986 */ /* 0x0001e8000c101b04 */
[----:B------:R0:W-:Y:S01]  /*01e0*/  STG.E.64 desc[UR4][R6.64+0x10], R8 ;  /* 0x0000100806007986 */ /* 0x0001e2000c101b04 */
[----:B------:R-:W-:Y:S05]  /*01f0*/  @!P0 BRA `(.L_x_16) ;  /* 0x0000000c00408947 */ /* 0x000fea0003800000 */
[----:B------:R-:W-:Y:S01]  /*0200*/  SHF.R.S32.HI R0, RZ, 0x1f, R13 ;  /* 0x0000001fff007819 */ /* 0x000fe2000001140d */
[----:B------:R-:W-:-:S07]  /*0210*/  IMAD.MOV.U32 R12, RZ, RZ, RZ ;  /* 0x000000ffff0c7224 */ /* 0x000fce00078e00ff */
.L_x_22:
[----:B0-----:R-:W-:Y:S01]  /*0220*/  LOP3.LUT R2, R13, 0x3, RZ, 0xc0, !PT ;  /* 0x000000030d027812 */ /* 0x001fe200078ec0ff */
[----:B------:R-:W-:Y:S03]  /*0230*/  BSSY.RECONVERGENT B1, `(.L_x_17) ;  /* 0x00000c6000017945 */ /* 0x000fe60003800200 */
[----:B------:R-:W-:-:S04]  /*0240*/  ISETP.NE.U32.AND P0, PT, R2, RZ, PT ;  /* 0x000000ff0200720c */ /* 0x000fc80003f05070 */
[----:B------:R-:W-:-:S13]  /*0250*/  ISETP.NE.AND.EX P0, PT, RZ, RZ, PT, P0 ;  /* 0x000000ffff00720c */ /* 0x000fda0003f05300 */
[----:B------:R-:W-:Y:S05]  /*0260*/  @!P0 BRA `(.L_x_18) ;  /* 0x0000000c00088947 */ /* 0x000fea0003800000 */
[----:B------:R-:W0:Y:S01]  /*0270*/  LDC.64 R8, c[0x4][RZ] ;  /* 0x01000000ff087b82 */ /* 0x000e220000000a00 */
[----:B------:R-:W-:Y:S02]  /*0280*/  IMAD.MOV.U32 R14, RZ, RZ, RZ ;  /* 0x000000ffff0e7224 */ /* 0x000fe400078e00ff */
[----:B0-----:R-:W-:-:S07]  /*0290*/  IMAD.WIDE.U32 R8, R12, 0xc80, R8 ;  /* 0x00000c800c087825 */ /* 0x001fce00078e0008 */
.L_x_21:
[----:B0-----:R-:W-:Y:S01]  /*02a0*/  IMAD.MOV.U32 R15, RZ, RZ, RZ ;  /* 0x000000ffff0f7224 */ /* 0x001fe200078e00ff */
[----:B------:R-:W-:Y:S01]  /*02b0*/  CS2R R2, SRZ ;  /* 0x0000000000027805 */ /* 0x000fe2000001ff00 */
[----:B------:R-:W-:Y:S01]  /*02c0*/  IMAD.MOV.U32 R17, RZ, RZ, RZ ;  /* 0x000000ffff117224 */ /* 0x000fe200078e00ff */
[----:B------:R-:W-:-:S07]  /*02d0*/  CS2R R4, SRZ ;  /* 0x0000000000047805 */ /* 0x000fce000001ff00 */
.L_x_20:
[----:B------:R-:W-:-:S05]  /*02e0*/  IMAD.WIDE.U32 R10, R17, 0x4, R6 ;  /* 0x00000004110a7825 */ /* 0x000fca00078e0006 */
[----:B------:R0:W5:Y:S01]  /*02f0*/  LDG.E R16, desc[UR4][R10.64+0x4] ;  /* 0x000004040a107981 */ /* 0x000162000c1e1900 */
[----:B------:R-:W-:-:S07]  /*0300*/  IMAD.MOV.U32 R19, RZ, RZ, RZ ;  /* 0x000000ffff137224 */ /* 0x000fce00078e00ff */
.L_x_19:
[----:B-----5:R-:W-:Y:S01]  /*0310*/  SHF.R.U32.HI R24, RZ, R19, R16 ;  /* 0x00000013ff187219 */ /* 0x020fe20000011610 */
[----:B0-----:R-:W-:-:S03]  /*0320*/  IMAD.SHL.U32 R10, R17, 0x20, RZ ;  /* 0x00000020110a7824 */ /* 0x001fc600078e00ff */
[----:B------:R-:W-:Y:S01]  /*0330*/  LOP3.LUT R11, R24, 0x1, RZ, 0xc0, !PT ;  /* 0x00000001180b7812 */ /* 0x000fe200078ec0ff */
[----:B------:R-:W-:-:S03]  /*0340*/  IMAD.IADD R10, R10, 0x1, R19 ;  /* 0x000000010a0a7824 */ /* 0x000fc600078e0213 */
[----:B------:R-:W-:Y:S01]  /*0350*/  ISETP.NE.U32.AND P0, PT, R11, 0x1, PT ;  /* 0x000000010b00780c */ /* 0x000fe20003f05070 */
[----:B------:R-:W-:-:S03]  /*0360*/  IMAD R11, R10, 0x5, RZ ;  /* 0x000000050a0b7824 */ /* 0x000fc600078e02ff */
[----:B------:R-:W-:Y:S01]  /*0370*/  R2P PR, R24, 0x7e ;  /* 0x0000007e18007804 */ /* 0x000fe20000000000 */
[----:B------:R-:W-:-:S08]  /*0380*/  IMAD.WIDE.U32 R10, R11, 0x4, R8 ;  /* 0x000000040b0a7825 */ /* 0x000fd000078e0008 */
[----:B------:R-:W2:Y:S04]  /*0390*/  @!P0 LDG.E R18, desc[UR4][R10.64] ;  /* 0x000000040a128981 */ /* 0x000ea8000c1e1900 */
[----:B------:R-:W3:Y:S04]  /*03a0*/  @!P0 LDG.E R20, desc[UR4][R10.64+0x10] ;  /* 0x000010040a148981 */ /* 0x000ee8000c1e1900 */
[----:B------:R-:W4:Y:S04]  /*03b0*/  @P1 LDG.E R22, desc[UR4][R10.64+0x14] ;  /* 0x000014040a161981 */ /* 0x000f28000c1e1900 */
[----:B------:R-:W4:Y:S04]  /*03c0*/  @P2 LDG.E R26, desc[UR4][R10.64+0x28] ;  /* 0x000028040a1a2981 */ /* 0x000f28000c1e1900 */
[----:B------:R-:W4:Y:S04]  /*03d0*/  @!P0 LDG.E R21, desc[UR4][R10.64+0x4] ;  /* 0x000004040a158981 */ /* 0x000f28000c1e1900 */
[----:B------:R-:W4:Y:S04]  /*03e0*/  @!P0 LDG.E R23, desc[UR4][R10.64+0xc] ;  /* 0x00000c040a178981 */ /* 0x000f28000c1e1900 */
[----:B------:R-:W4:Y:S04]  /*03f0*/  @P1 LDG.E R25, desc[UR4][R10.64+0x18] ;  /* 0x000018040a191981 */ /* 0x000f28000c1e1900 */
[----:B------:R-:W4:Y:S04]  /*0400*/  @P3 LDG.E R28, desc[UR4][R10.64+0x3c] ;  /* 0x00003c040a1c3981 */ /* 0x000f28000c1e1900 */
[----:B------:R-:W4:Y:S01]  /*0410*/  @P6 LDG.E R27, desc[UR4][R10.64+0x7c] ;  /* 0x00007c040a1b6981 */ /* 0x000f22000c1e1900 */
[----:B--2---:R-:W-:-:S03]  /*0420*/  @!P0 LOP3.LUT R15, R15, R18, RZ, 0x3c, !PT ;  /* 0x000000120f0f8212 */ /* 0x004fc600078e3cff */
[----:B------:R-:W2:Y:S01]  /*0430*/  @!P0 LDG.E R18, desc[UR4][R10.64+0x8] ;  /* 0x000008040a128981 */ /* 0x000ea2000c1e1900 */
[----:B---3--:R-:W-:-:S03]  /*0440*/  @!P0 LOP3.LUT R3, R3, R20, RZ, 0x3c, !PT ;  /* 0x0000001403038212 */ /* 0x008fc600078e3cff */
[----:B------:R-:W3:Y:S01]  /*0450*/  @P1 LDG.E R20, desc[UR4][R10.64+0x24] ;  /* 0x000024040a141981 */ /* 0x000ee2000c1e1900 */
[----:B----4-:R-:W-:-:S03]  /*0460*/  @P1 LOP3.LUT R15, R15, R22, RZ, 0x3c, !PT ;  /* 0x000000160f0f1212 */ /* 0x010fc600078e3cff */
[----:B------:R-:W4:Y:S01]  /*0470*/  @P2 LDG.E R22, desc[UR4][R10.64+0x38] ;  /* 0x000038040a162981 */ /* 0x000f22000c1e1900 */
[----:B------:R-:W-:-:S03]  /*0480*/  @P2 LOP3.LUT R15, R15, R26, RZ, 0x3c, !PT ;  /* 0x0000001a0f0f2212 */ /* 0x000fc600078e3cff */
[----:B------:R-:W4:Y:S01]  /*0490*/  @P4 LDG.E R26, desc[UR4][R10.64+0x50] ;  /* 0x000050040a1a4981 */ /* 0x000f22000c1e1900 */
[----:B------:R-:W-:-:S03]  /*04a0*/  @!P0 LOP3.LUT R4, R4, R21, RZ, 0x3c, !PT ;  /* 0x0000001504048212 */ /* 0x000fc600078e3cff */
[----:B------:R-:W4:Y:S01]  /*04b0*/  @P1 LDG.E R21, desc[UR4][R10.64+0x20] ;  /* 0x000020040a151981 */ /* 0x000f22000c1e1900 */
[----:B------:R-:W-:-:S03]  /*04c0*/  @!P0 LOP3.LUT R2, R2, R23, RZ, 0x3c, !PT ;  /* 0x0000001702028212 */ /* 0x000fc600078e3cff */
[----:B------:R-:W4:Y:S01]  /*04d0*/  @P2 LDG.E R23, desc[UR4][R10.64+0x2c] ;  /* 0x00002c040a172981 */ /* 0x000f22000c1e1900 */
[----:B------:R-:W-:-:S03]  /*04e0*/  @P1 LOP3.LUT R4, R4, R25, RZ, 0x3c, !PT ;  /* 0x0000001904041212 */ /* 0x000fc600078e3cff */
[----:B------:R-:W4:Y:S01]  /*04f0*/  @P2 LDG.E R25, desc[UR4][R10.64+0x34] ;  /* 0x000034040a192981 */ /* 0x000f22000c1e1900 */
[----:B--2---:R-:W-:-:S03]  /*0500*/  @!P0 LOP3.LUT R5, R5, R18, RZ, 0x3c, !PT ;  /* 0x0000001205058212 */ /* 0x004fc600078e3cff */
[----:B------:R-:W2:Y:S01]  /*0510*/  @P1 LDG.E R18, desc[UR4][R10.64+0x1c] ;  /* 0x00001c040a121981 */ /* 0x000ea2000c1e1900 */
[----:B---3--:R-:W-:-:S03]  /*0520*/  @P1 LOP3.LUT R3, R3, R20, RZ, 0x3c, !PT ;  /* 0x0000001403031212 */ /* 0x008fc600078e3cff */
[----:B------:R-:W3:Y:S01]  /*0530*/  @P2 LDG.E R20, desc[UR4][R10.64+0x30] ;  /* 0x000030040a142981 */ /* 0x000ee2000c1e1900 */
[----:B----4-:R-:W-:-:S03]  /*0540*/  @P2 LOP3.LUT R3, R3, R22, RZ, 0x3c, !PT ;  /* 0x0000001603032212 */ /* 0x010fc600078e3cff */
[----:B------:R-:W4:Y:S01]  /*0550*/  @P3 LDG.E R22, desc[UR4][R10.64+0x4c] ;  /* 0x00004c040a163981 */ /* 0x000f22000c1e1900 */
[----:B------:R-:W-:-:S04]  /*0560*/  @P3 LOP3.LUT R15, R15, R28, RZ, 0x3c, !PT ;  /* 0x0000001c0f0f3212 */ /* 0x000fc800078e3cff */
[----:B------:R-:W-:Y:S02]  /*0570*/  @P4 LOP3.LUT R15, R15, R26, RZ, 0x3c, !PT ;  /* 0x0000001a0f0f4212 */ /* 0x000fe400078e3cff */
[----:B------:R-:W-:Y:S01]  /*0580*/  @P1 LOP3.LUT R2, R2, R21, RZ, 0x3c, !PT ;  /* 0x0000001502021212 */ /* 0x000fe200078e3cff */
[----:B------:R-:W4:Y:S04]  /*0590*/  @P5 LDG.E R26, desc[UR4][R10.64+0x64] ;  /* 0x000064040a1a5981 */ /* 0x000f28000c1e1900 */
[----:B------:R-:W4:Y:S01]  /*05a0*/  @P3 LDG.E R21, desc[UR4][R10.64+0x40] ;  /* 0x000040040a153981 */ /* 0x000f22000c1e1900 */
[----:B------:R-:W-:Y:S02]  /*05b0*/  @P2 LOP3.LUT R4, R4, R23, RZ, 0x3c, !PT ;  /* 0x0000001704042212 */ /* 0x000fe400078e3cff */
[----:B------:R-:W-:Y:S01]  /*05c0*/  @P2 LOP3.LUT R2, R2, R25, RZ, 0x3c, !PT ;  /* 0x0000001902022212 */ /* 0x000fe200078e3cff */
[----:B------:R-:W4:Y:S04]  /*05d0*/  @P3 LDG.E R23, desc[UR4][R10.64+0x48] ;  /* 0x000048040a173981 */ /* 0x000f28000c1e1900 */
[----:B------:R-:W4:Y:S01]  /*05e0*/  @P4 LDG.E R25, desc[UR4][R10.64+0x54] ;  /* 0x000054040a194981 */ /* 0x000f22000c1e1900 */
[----:B--2---:R-:W-:-:S03]  /*05f0*/  @P1 LOP3.LUT R5, R5, R18, RZ, 0x3c, !PT ;  /* 0x0000001205051212 */ /* 0x004fc600078e3cff */
[----:B------:R-:W2:Y:S01]  /*0600*/  @P3 LDG.E R18, desc[UR4][R10.64+0x44] ;  /* 0x000044040a123981 */ /* 0x000ea2000c1e1900 */
[----:B---3--:R-:W-:-:S03]  /*0610*/  @P2 LOP3.LUT R5, R5, R20, RZ, 0x3c, !PT ;  /* 0x0000001405052212 */ /* 0x008fc600078e3cff */
[----:B------:R-:W3:Y:S01]  /*0620*/  @P4 LDG.E R20, desc[UR4][R10.64+0x58] ;  /* 0x000058040a144981 */ /* 0x000ee2000c1e1900 */
[----:B----4-:R-:W-:-:S03]  /*0630*/  @P3 LOP3.LUT R3, R3, R22, RZ, 0x3c, !PT ;  /* 0x0000001603033212 */ /* 0x010fc600078e3cff */
[----:B------:R-:W4:Y:S01]  /*0640*/  @P4 LDG.E R22, desc[UR4][R10.64+0x60] ;  /* 0x000060040a164981 */ /* 0x000f22000c1e1900 */
[----:B------:R-:W-:Y:S02]  /*0650*/  LOP3.LUT P0, RZ, R24, 0x80, RZ, 0xc0, !PT ;  /* 0x0000008018ff7812 */ /* 0x000fe4000780c0ff */
[----:B------:R-:W-:Y:S02]  /*0660*/  @P5 LOP3.LUT R15, R15, R26, RZ, 0x3c, !PT ;  /* 0x0000001a0f0f5212 */ /* 0x000fe400078e3cff */
[----:B------:R-:W4:Y:S01]  /*0670*/  @P6 LDG.E R26, desc[UR4][R10.64+0x78] ;  /* 0x000078040a1a6981 */ /* 0x000f22000c1e1900 */
[----:B------:R-:W-:-:S03]  /*0680*/  @P3 LOP3.LUT R4, R4, R21, RZ, 0x3c, !PT ;  /* 0x0000001504043212 */ /* 0x000fc600078e3cff */
[----:B------:R-:W4:Y:S01]  /*0690*/  @P4 LDG.E R21, desc[UR4][R10.64+0x5c] ;  /* 0x00005c040a154981 */ /* 0x000f22000c1e1900 */
[----:B------:R-:W-:-:S03]  /*06a0*/  @P3 LOP3.LUT R2, R2, R23, RZ, 0x3c, !PT ;  /* 0x0000001702023212 */ /* 0x000fc600078e3cff */
[----:B------:R-:W4:Y:S01]  /*06b0*/  @P5 LDG.E R23, desc[UR4][R10.64+0x68] ;  /* 0x000068040a175981 */ /* 0x000f22000c1e1900 */
[----:B------:R-:W-:-:S03]  /*06c0*/  @P4 LOP3.LUT R4, R4, R25, RZ, 0x3c, !PT ;  /* 0x0000001904044212 */ /* 0x000fc600078e3cff */
[----:B------:R-:W4:Y:S01]  /*06d0*/  @P5 LDG.E R25, desc[UR4][R10.64+0x70] ;  /* 0x000070040a195981 */ /* 0x000f22000c1e1900 */
[----:B--2---:R-:W-:-:S03]  /*06e0*/  @P3 LOP3.LUT R5, R5, R18, RZ, 0x3c, !PT ;  /* 0x0000001205053212 */ /* 0x004fc600078e3cff */
[----:B------:R-:W2:Y:S01]  /*06f0*/  @P5 LDG.E R18, desc[UR4][R10.64+0x6c] ;  /* 0x00006c040a125981 */ /* 0x000ea2000c1e1900 */
[----:B---3--:R-:W-:-:S03]  /*0700*/  @P4 LOP3.LUT R5, R5, R20, RZ, 0x3c, !PT ;  /* 0x0000001405054212 */ /* 0x008fc600078e3cff */
[----:B------:R-:W3:Y:S01]  /*0710*/  @P5 LDG.E R20, desc[UR4][R10.64+0x74] ;  /* 0x000074040a145981 */ /* 0x000ee2000c1e1900 */
[----:B----4-:R-:W-:-:S03]  /*0720*/  @P4 LOP3.LUT R3, R3, R22, RZ, 0x3c, !PT ;  /* 0x0000001603034212 */ /* 0x010fc600078e3cff */
[----:B------:R-:W4:Y:S01]  /*0730*/  @P0 LDG.E R22, desc[UR4][R10.64+0x8c] ;  /* 0x00008c040a160981 */ /* 0x000f22000c1e1900 */
[----:B------:R-:W-:-:S03]  /*0740*/  @P6 LOP3.LUT R15, R15, R26, RZ, 0x3c, !PT ;  /* 0x0000001a0f0f6212 */ /* 0x000fc600078e3cff */
        /* <DEDUP_REMOVED lines=13> */
[----:B------:R-:W-:Y:S02]  /*0820*/  @P6 LOP3.LUT R4, R4, R27, RZ, 0x3c, !PT ;  /* 0x0000001b04046212 */ /* 0x000fe400078e3cff */
[----:B------:R-:W-:Y:S02]  /*0830*/  @P6 LOP3.LUT R2, R2, R21, RZ, 0x3c, !PT ;  /* 0x0000001502026212 */ /* 0x000fe400078e3cff */
[----:B------:R-:W-:Y:S02]  /*0840*/  @P0 LOP3.LUT R4, R4, R23, RZ, 0x3c, !PT ;  /* 0x0000001704040212 */ /* 0x000fe400078e3cff */
[----:B------:R-:W-:Y:S02]  /*0850*/  @P0 LOP3.LUT R2, R2, R25, RZ, 0x3c, !PT ;  /* 0x0000001902020212 */ /* 0x000fe400078e3cff */
[----:B--2---:R-:W-:Y:S02]  /*0860*/  @P6 LOP3.LUT R5, R5, R18, RZ, 0x3c, !PT ;  /* 0x0000001205056212 */ /* 0x004fe400078e3cff */
[----:B---3--:R-:W-:-:S02]  /*0870*/  @P6 LOP3.LUT R3, R3, R20, RZ, 0x3c, !PT ;  /* 0x0000001403036212 */ /* 0x008fc400078e3cff */
[----:B----4-:R-:W-:Y:S02]  /*0880*/  @P0 LOP3.LUT R5, R5, R22, RZ, 0x3c, !PT ;  /* 0x0000001605050212 */ /* 0x010fe400078e3cff */
[----:B------:R-:W-:Y:S02]  /*0890*/  @P0 LOP3.LUT R3, R3, R26, RZ, 0x3c, !PT ;  /* 0x0000001a03030212 */ /* 0x000fe400078e3cff */
[----:B------:R-:W-:-:S13]  /*08a0*/  R2P PR, R24.B1, 0x7f ;  /* 0x0000007f18007804 */ /* 0x000fda0000001000 */
[----:B------:R-:W2:Y:S04]  /*08b0*/  @P0 LDG.E R18, desc[UR4][R10.64+0xa0] ;  /* 0x0000a0040a120981 */ /* 0x000ea8000c1e1900 */
[----:B------:R-:W3:Y:S04]  /*08c0*/  @P1 LDG.E R22, desc[UR4][R10.64+0xb4] ;  /* 0x0000b4040a161981 */ /* 0x000ee8000c1e1900 */
[----:B------:R-:W4:Y:S04]  /*08d0*/  @P2 LDG.E R26, desc[UR4][R10.64+0xc8] ;  /* 0x0000c8040a1a2981 */ /* 0x000f28000c1e1900 */
[----:B------:R-:W4:Y:S04]  /*08e0*/  @P3 LDG.E R28, desc[UR4][R10.64+0xdc] ;  /* 0x0000dc040a1c3981 */ /* 0x000f28000c1e1900 */
[----:B------:R-:W4:Y:S04]  /*08f0*/  @P0 LDG.E R23, desc[UR4][R10.64+0xa4] ;  /* 0x0000a4040a170981 */ /* 0x000f28000c1e1900 */
[----:B------:R-:W4:Y:S04]  /*0900*/  @P0 LDG.E R20, desc[UR4][R10.64+0xa8] ;  /* 0x0000a8040a140981 */ /* 0x000f28000c1e1900 */
[----:B------:R-:W4:Y:S04]  /*0910*/  @P4 LDG.E R25, desc[UR4][R10.64+0xf0] ;  /* 0x0000f0040a194981 */ /* 0x000f28000c1e1900 */
        /* <DEDUP_REMOVED lines=21> */
[----:B------:R-:W-:Y:S02]  /*0a70*/  LOP3.LUT P0, RZ, R24, 0x8000, RZ, 0xc0, !PT ;  /* 0x0000800018ff7812 */ /* 0x000fe4000780c0ff */
[----:B----4-:R-:W-:Y:S01]  /*0a80*/  @P5 LOP3.LUT R15, R15, R26, RZ, 0x3c, !PT ;  /* 0x0000001a0f0f5212 */ /* 0x010fe200078e3cff */
[----:B------:R-:W4:Y:S04]  /*0a90*/  @P3 LDG.E R24, desc[UR4][R10.64+0xe4] ;  /* 0x0000e4040a183981 */ /* 0x000f28000c1e1900 */
[----:B------:R-:W2:Y:S01]  /*0aa0*/  @P6 LDG.E R26, desc[UR4][R10.64+0x118] ;  /* 0x000118040a1a6981 */ /* 0x000ea2000c1e1900 */
        /* <DEDUP_REMOVED lines=8> */
[----:B---3--:R-:W-:-:S03]  /*0b30*/  @P2 LOP3.LUT R3, R3, R22, RZ, 0x3c, !PT ;  /* 0x0000001603032212 */ /* 0x008fc600078e3cff */
[----:B------:R-:W3:Y:S01]  /*0b40*/  @P4 LDG.E R22, desc[UR4][R10.64+0x100] ;  /* 0x000100040a164981 */ /* 0x000ee2000c1e1900 */
[----:B--2---:R-:W-:-:S03]  /*0b50*/  @P6 LOP3.LUT R15, R15, R26, RZ, 0x3c, !PT ;  /* 0x0000001a0f0f6212 */ /* 0x004fc600078e3cff */
[----:B------:R-:W2:Y:S01]  /*0b60*/  @P0 LDG.E R26, desc[UR4][R10.64+0x12c] ;  /* 0x00012c040a1a0981 */ /* 0x000ea2000c1e1900 */
[----:B----4-:R-:W-:-:S03]  /*0b70*/  @P2 LOP3.LUT R2, R2, R23, RZ, 0x3c, !PT ;  /* 0x0000001702022212 */ /* 0x010fc600078e3cff */
[----:B------:R-:W4:Y:S01]  /*0b80*/  @P4 LDG.E R23, desc[UR4][R10.64+0xfc] ;  /* 0x0000fc040a174981 */ /* 0x000f22000c1e1900 */
[----:B------:R-:W-:-:S03]  /*0b90*/  @P2 LOP3.LUT R5, R5, R20, RZ, 0x3c, !PT ;  /* 0x0000001405052212 */ /* 0x000fc600078e3cff */
[----:B------:R-:W4:Y:S01]  /*0ba0*/  @P4 LDG.E R20, desc[UR4][R10.64+0xf8] ;  /* 0x0000f8040a144981 */ /* 0x000f22000c1e1900 */
[----:B------:R-:W-:Y:S02]  /*0bb0*/  @P3 LOP3.LUT R2, R2, R27, RZ, 0x3c, !PT ;  /* 0x0000001b02023212 */ /* 0x000fe400078e3cff */
[----:B------:R-:W-:Y:S01]  /*0bc0*/  @P3 LOP3.LUT R4, R4, R25, RZ, 0x3c, !PT ;  /* 0x0000001904043212 */ /* 0x000fe200078e3cff */
[----:B------:R-:W4:Y:S01]  /*0bd0*/  @P5 LDG.E R27, desc[UR4][R10.64+0x110] ;  /* 0x000110040a1b5981 */ /* 0x000f22000c1e1900 */
[----:B------:R-:W-:-:S03]  /*0be0*/  @P3 LOP3.LUT R5, R5, R24, RZ, 0x3c, !PT ;  /* 0x0000001805053212 */ /* 0x000fc600078e3cff */
[----:B------:R-:W4:Y:S04]  /*0bf0*/  @P5 LDG.E R25, desc[UR4][R10.64+0x108] ;  /* 0x000108040a195981 */ /* 0x000f28000c1e1900 */
        /* <DEDUP_REMOVED lines=19> */
[----:B------:R-:W-:-:S05]  /*0d30*/  VIADD R19, R19, 0x10 ;  /* 0x0000001013137836 */ /* 0x000fca0000000000 */
[----:B------:R-:W-:Y:S02]  /*0d40*/  ISETP.NE.AND P1, PT, R19, 0x20, PT ;  /* 0x000000201300780c */ /* 0x000fe40003f25270 */
[----:B------:R-:W-:Y:S02]  /*0d50*/  @P5 LOP3.LUT R3, R3, R18, RZ, 0x3c, !PT ;  /* 0x0000001203035212 */ /* 0x000fe400078e3cff */
[----:B------:R-:W-:Y:S02]  /*0d60*/  @P6 LOP3.LUT R4, R4, R21, RZ, 0x3c, !PT ;  /* 0x0000001504046212 */ /* 0x000fe400078e3cff */
[----:B---3--:R-:W-:-:S04]  /*0d70*/  @P6 LOP3.LUT R3, R3, R22, RZ, 0x3c, !PT ;  /* 0x0000001603036212 */ /* 0x008fc800078e3cff */
[----:B--2---:R-:W-:Y:S02]  /*0d80*/  @P0 LOP3.LUT R3, R3, R26, RZ, 0x3c, !PT ;  /* 0x0000001a03030212 */ /* 0x004fe400078e3cff */
[----:B----4-:R-:W-:Y:S02]  /*0d90*/  @P6 LOP3.LUT R2, R2, R23, RZ, 0x3c, !PT ;  /* 0x0000001702026212 */ /* 0x010fe400078e3cff */
[----:B------:R-:W-:Y:S02]  /*0da0*/  @P6 LOP3.LUT R5, R5, R20, RZ, 0x3c, !PT ;  /* 0x0000001405056212 */ /* 0x000fe400078e3cff */
[----:B------:R-:W-:Y:S02]  /*0db0*/  @P0 LOP3.LUT R2, R2, R27, RZ, 0x3c, !PT ;  /* 0x0000001b02020212 */ /* 0x000fe400078e3cff */
[----:B------:R-:W-:Y:S02]  /*0dc0*/  @P0 LOP3.LUT R4, R4, R25, RZ, 0x3c, !PT ;  /* 0x0000001904040212 */ /* 0x000fe400078e3cff */
[----:B------:R-:W-:Y:S01]  /*0dd0*/  @P0 LOP3.LUT R5, R5, R24, RZ, 0x3c, !PT ;  /* 0x0000001805050212 */ /* 0x000fe200078e3cff */
[----:B------:R-:W-:Y:S06]  /*0de0*/  @P1 BRA `(.L_x_19) ;  /* 0xfffffff400481947 */ /* 0x000fec000383ffff */
[----:B------:R-:W-:-:S05]  /*0df0*/  VIADD R17, R17, 0x1 ;  /* 0x0000000111117836 */ /* 0x000fca0000000000 */
[----:B------:R-:W-:-:S13]  /*0e00*/  ISETP.NE.AND P0, PT, R17, 0x5, PT ;  /* 0x000000051100780c */ /* 0x000fda0003f05270 */
[----:B------:R-:W-:Y:S05]  /*0e10*/  @P0 BRA `(.L_x_20) ;  /* 0xfffffff400300947 */ /* 0x000fea000383ffff */
[----:B------:R0:W-:Y:S01]  /*0e20*/  STG.E.64 desc[UR4][R6.64+0x8], R4 ;  /* 0x0000080406007986 */ /* 0x0001e2000c101b04 */
[----:B------:R-:W-:Y:S01]  /*0e30*/  VIADD R14, R14, 0x1 ;  /* 0x000000010e0e7836 */ /* 0x000fe20000000000 */
[----:B------:R-:W-:Y:S02]  /*0e40*/  LOP3.LUT R11, R13, 0x3, RZ, 0xc0, !PT ;  /* 0x000000030d0b7812 */ /* 0x000fe400078ec0ff */
[----:B------:R0:W-:Y:S02]  /*0e50*/  STG.E.64 desc[UR4][R6.64+0x10], R2 ;  /* 0x0000100206007986 */ /* 0x0001e4000c101b04 */
[----:B------:R-:W-:Y:S02]  /*0e60*/  ISETP.GE.U32.AND P0, PT, R14, R11, PT ;  /* 0x0000000b0e00720c */ /* 0x000fe40003f06070 */
[----:B------:R0:W-:Y:S11]  /*0e70*/  STG.E desc[UR4][R6.64+0x4], R15 ;  /* 0x0000040f06007986 */ /* 0x0001f6000c101904 */
[----:B------:R-:W-:Y:S05]  /*0e80*/  @!P0 BRA `(.L_x_21) ;  /* 0xfffffff400048947 */ /* 0x000fea000383ffff */
.L_x_18:
[----:B------:R-:W-:Y:S05]  /*0e90*/  BSYNC.RECONVERGENT B1 ;  /* 0x0000000000017941 */ /* 0x000fea0003800200 */
.L_x_17:
[C---:B------:R-:W-:Y:S01]  /*0ea0*/  ISETP.GT.U32.AND P0, PT, R13.reuse, 0x3, PT ;  /* 0x000000030d00780c */ /* 0x040fe20003f04070 */
[----:B------:R-:W-:Y:S01]  /*0eb0*/  VIADD R12, R12, 0x1 ;  /* 0x000000010c0c7836 */ /* 0x000fe20000000000 */
[--C-:B------:R-:W-:Y:S02]  /*0ec0*/  SHF.R.U64 R13, R13, 0x2, R0.reuse ;  /* 0x000000020d0d7819 */ /* 0x100fe40000001200 */
[----:B------:R-:W-:Y:S02]  /*0ed0*/  ISETP.GT.U32.AND.EX P0, PT, R0, RZ, PT, P0 ;  /* 0x000000ff0000720c */ /* 0x000fe40003f04100 */
[----:B------:R-:W-:-:S11]  /*0ee0*/  SHF.R.U32.HI R0, RZ, 0x2, R0 ;  /* 0x00000002ff007819 */ /* 0x000fd60000011600 */
[----:B------:R-:W-:Y:S05]  /*0ef0*/  @P0 BRA `(.L_x_22) ;  /* 0xfffffff000c80947 */ /* 0x000fea000383ffff */
.L_x_16:
[----:B------:R-:W-:Y:S05]  /*0f00*/  BSYNC.RECONVERGENT B0 ;  /* 0x0000000000007941 */ /* 0x000fea0003800200 */
.L_x_15:
[----:B------:R-:W-:Y:S04]  /*0f10*/  STG.E.64 desc[UR4][R6.64+0x18], RZ ;  /* 0x000018ff06007986 */ /* 0x000fe8000c101b04 */
[----:B------:R-:W-:Y:S04]  /*0f20*/  STG.E desc[UR4][R6.64+0x20], RZ ;  /* 0x000020ff06007986 */ /* 0x000fe8000c101904 */
[----:B------:R-:W-:Y:S01]  /*0f30*/  STG.E.64 desc[UR4][R6.64+0x28], RZ ;  /* 0x000028ff06007986 */ /* 0x000fe2000c101b04 */
[----:B------:R-:W-:Y:S05]  /*0f40*/  EXIT ;  /* 0x000000000000794d */ /* 0x000fea0003800000 */
.L_x_23:
        /* <DEDUP_REMOVED lines=11> */
.L_x_25:


//--------------------- .nv.global.init           --------------------------
	.section	.nv.global.init,"aw",@progbits
	.align	4
.nv.global.init:
	.type		mrg32k3aM1SubSeq,@object
	.size		mrg32k3aM1SubSeq,(mrg32k3aM2SubSeq - mrg32k3aM1SubSeq)
mrg32k3aM1SubSeq:
        /*0000*/ 	.byte	0x0b, 0xcc, 0xee, 0x04, 0x73, 0x29, 0x8b, 0x6f, 0xf6, 0x53, 0x03, 0xf6, 0x23, 0xf6, 0xea, 0xda
        /* <DEDUP_REMOVED lines=125> */
	.type		mrg32k3aM2SubSeq,@object
	.size		mrg32k3aM2SubSeq,(mrg32k3aM1 - mrg32k3aM2SubSeq)
mrg32k3aM2SubSeq:
        /* <DEDUP_REMOVED lines=126> */
	.type		mrg32k3aM1,@object
	.size		mrg32k3aM1,(mrg32k3aM1Seq - mrg32k3aM1)
mrg32k3aM1:
        /* <DEDUP_REMOVED lines=144> */
	.type		mrg32k3aM1Seq,@object
	.size		mrg32k3aM1Seq,(mrg32k3aM2 - mrg32k3aM1Seq)
mrg32k3aM1Seq:
        /* <DEDUP_REMOVED lines=144> */
	.type		mrg32k3aM2,@object
	.size		mrg32k3aM2,(mrg32k3aM2Seq - mrg32k3aM2)
mrg32k3aM2:
        /* <DEDUP_REMOVED lines=144> */
	.type		mrg32k3aM2Seq,@object
	.size		mrg32k3aM2Seq,(precalc_xorwow_matrix - mrg32k3aM2Seq)
mrg32k3aM2Seq:
        /* <DEDUP_REMOVED lines=144> */
	.type		precalc_xorwow_matrix,@object
	.size		precalc_xorwow_matrix,(precalc_xorwow_offset_matrix - precalc_xorwow_matrix)
precalc_xorwow_matrix:
        /* <DEDUP_REMOVED lines=6400> */
	.type		precalc_xorwow_offset_matrix,@object
	.size		precalc_xorwow_offset_matrix,(.L_1 - precalc_xorwow_offset_matrix)
precalc_xorwow_offset_matrix:
        /* <DEDUP_REMOVED lines=6400> */
.L_1:


//--------------------- .nv.shared.reserved.0     --------------------------
	.section	.nv.shared.reserved.0,"aw",@nobits
	.weak		__nv_reservedSMEM_offset_0_alias
	.size		__nv_reservedSMEM_offset_0_alias, 0, 64
	.other		__nv_reservedSMEM_offset_0_alias,@"STO_CUDA_RESERVED_SHARED STV_DEFAULT"
__nv_reservedSMEM_offset_0_alias:
	.zero		0
	.zero		64


//--------------------- .nv.constant0._Z10dla_kernelPiS_P17curandStateXORWOW --------------------------
	.section	.nv.constant0._Z10dla_kernelPiS_P17curandStateXORWOW,"a",@progbits
	.sectionflags	@""
	.align	4
.nv.constant0._Z10dla_kernelPiS_P17curandStateXORWOW:
	.zero		920


//--------------------- .nv.constant0._Z12setup_kernelP17curandStateXORWOW --------------------------
	.section	.nv.constant0._Z12setup_kernelP17curandStateXORWOW,"a",@progbits
	.sectionflags	@""
	.align	4
.nv.constant0._Z12setup_kernelP17curandStateXORWOW:
	.zero		904


//--------------------- SYMBOLS --------------------------

	.type		.nv.reservedSmem.offset0,@object
	.size		.nv.reservedSmem.offset0,0x4
